	.target	sm_90a

	.elftype	@"ET_EXEC"


//--------------------- .note.nv.tkinfo           --------------------------
	.section	.note.nv.tkinfo,"",@"SHT_NOTE"
	.sectionflags	@"SHF_NOTE_NV_TKINFO"
	.tkinfo
        /*0018*/ 	.word	0x00000002
        /*0030*/ 	.string	""
        /*0030*/ 	.string	"ptxas"
        /*0030*/ 	.string	"Cuda compilation tools, release 13.0, V13.0.88"
        /*0030*/ 	.string	"Build cuda_13.0.r13.0/compiler.36424714_0"
        /*0030*/ 	.string	"-arch sm_90a -m 64 "



//--------------------- .note.nv.cuinfo           --------------------------
	.section	.note.nv.cuinfo,"",@"SHT_NOTE"
	.sectionflags	@"SHF_NOTE_NV_CUINFO"
        /*0018*/ 	.short	0x0002
        /*001a*/ 	.short	0x005a
        /*001c*/ 	.short	0x0082
	.zero		2


//--------------------- .nv.info                  --------------------------
	.section	.nv.info,"",@"SHT_CUDA_INFO"
	.align	4


	//----- nvinfo : EIATTR_REGCOUNT
	.align		4
        /*0000*/ 	.byte	0x04, 0x2f
        /*0002*/ 	.short	(.L_12 - .L_11)
	.align		4
.L_11:
        /*0004*/ 	.word	index@(_ZN7cutlass13device_kernelINS_4conv6kernel13ConvUniversalINS1_16ConvProblemShapeILNS1_8OperatorE1ELi2EEENS1_10collective14CollectiveConvINS1_46MainloopSm90TmaGmmaWarpSpecializedImplicitGemmILS5_1ELi28ELi2EN4cute5tupleIJNSA_1CILi1EEESD_SD_EEENS1_36KernelImplicitTmaWarpSpecializedSm90ELi1EEENSB_IJNSC_ILi64EEESH_NSB_IJNSC_ILi32EEEEEEEEENS_10bfloat16_tESL_NSA_8TiledMMAINSA_8MMA_AtomIJNSA_4SM904GMMA27MMA_64x64x16_F32BF16BF16_SSILNSP_5MajorE0ELSR_1ELNSP_7ScaleInE1ELSS_1EEEEEENSA_6LayoutISE_NSB_IJNSC_ILi0EEESW_SW_EEEEENSB_IJNSA_10UnderscoreESZ_SZ_EEEEENS7_6detail26Sm90ImplicitGemmTileTraitsINSA_20SM90_TMA_LOAD_IM2COLENSA_14ComposedLayoutINSA_7SwizzleILi2ELi4ELi3EEENSA_18smem_ptr_flag_bitsILi16EEENSV_INSB_IJNSB_IJNSC_ILi8EEES1A_EEENSB_IJSI_SD_EEENSB_IJSD_NSC_ILi28EEEEEEEEENSB_IJNSB_IJSI_NSC_ILi256EEEEEENSB_IJSD_SW_EEENSB_IJSW_NSC_ILi2048EEEEEEEEEEEEEvEENS13_INSA_13SM90_TMA_LOADENS15_INS16_ILi3ELi4ELi3EEES19_NSV_INSB_IJNSB_IJSH_SD_EEENSB_IJS1A_NSC_ILi4EEEEEES1E_EEENSB_IJS1I_NSB_IJSH_NSC_ILi512EEEEEES1K_EEEEEEEvEEEENS_8epilogue10collective6detail29Sm90TmaWarpSpecializedAdapterINS23_15DefaultEpilogueISL_NSB_IJNSB_IJlllEEESD_SW_EEES28_NS22_6thread17LinearCombinationISL_Li1EffLNS29_9ScaleType4KindE0ELNS_15FloatRoundStyleE2ESL_EENS_4gemm15EpilogueDefaultEEEEEvvEEEEvNT_6ParamsE)
        /*0008*/ 	.word	0x0000003a


	//----- nvinfo : EIATTR_FRAME_SIZE
	.align		4
.L_12:
        /*000c*/ 	.byte	0x04, 0x11
        /*000e*/ 	.short	(.L_14 - .L_13)
	.align		4
.L_13:
        /*0010*/ 	.word	index@(_ZN7cutlass13device_kernelINS_4conv6kernel13ConvUniversalINS1_16ConvProblemShapeILNS1_8OperatorE1ELi2EEENS1_10collective14CollectiveConvINS1_46MainloopSm90TmaGmmaWarpSpecializedImplicitGemmILS5_1ELi28ELi2EN4cute5tupleIJNSA_1CILi1EEESD_SD_EEENS1_36KernelImplicitTmaWarpSpecializedSm90ELi1EEENSB_IJNSC_ILi64EEESH_NSB_IJNSC_ILi32EEEEEEEEENS_10bfloat16_tESL_NSA_8TiledMMAINSA_8MMA_AtomIJNSA_4SM904GMMA27MMA_64x64x16_F32BF16BF16_SSILNSP_5MajorE0ELSR_1ELNSP_7ScaleInE1ELSS_1EEEEEENSA_6LayoutISE_NSB_IJNSC_ILi0EEESW_SW_EEEEENSB_IJNSA_10UnderscoreESZ_SZ_EEEEENS7_6detail26Sm90ImplicitGemmTileTraitsINSA_20SM90_TMA_LOAD_IM2COLENSA_14ComposedLayoutINSA_7SwizzleILi2ELi4ELi3EEENSA_18smem_ptr_flag_bitsILi16EEENSV_INSB_IJNSB_IJNSC_ILi8EEES1A_EEENSB_IJSI_SD_EEENSB_IJSD_NSC_ILi28EEEEEEEEENSB_IJNSB_IJSI_NSC_ILi256EEEEEENSB_IJSD_SW_EEENSB_IJSW_NSC_ILi2048EEEEEEEEEEEEEvEENS13_INSA_13SM90_TMA_LOADENS15_INS16_ILi3ELi4ELi3EEES19_NSV_INSB_IJNSB_IJSH_SD_EEENSB_IJS1A_NSC_ILi4EEEEEES1E_EEENSB_IJS1I_NSB_IJSH_NSC_ILi512EEEEEES1K_EEEEEEEvEEEENS_8epilogue10collective6detail29Sm90TmaWarpSpecializedAdapterINS23_15DefaultEpilogueISL_NSB_IJNSB_IJlllEEESD_SW_EEES28_NS22_6thread17LinearCombinationISL_Li1EffLNS29_9ScaleType4KindE0ELNS_15FloatRoundStyleE2ESL_EENS_4gemm15EpilogueDefaultEEEEEvvEEEEvNT_6ParamsE)
        /*0014*/ 	.word	0x00000000


	//----- nvinfo : EIATTR_MIN_STACK_SIZE
	.align		4
.L_14:
        /*0018*/ 	.byte	0x04, 0x12
        /*001a*/ 	.short	(.L_16 - .L_15)
	.align		4
.L_15:
        /*001c*/ 	.word	index@(_ZN7cutlass13device_kernelINS_4conv6kernel13ConvUniversalINS1_16ConvProblemShapeILNS1_8OperatorE1ELi2EEENS1_10collective14CollectiveConvINS1_46MainloopSm90TmaGmmaWarpSpecializedImplicitGemmILS5_1ELi28ELi2EN4cute5tupleIJNSA_1CILi1EEESD_SD_EEENS1_36KernelImplicitTmaWarpSpecializedSm90ELi1EEENSB_IJNSC_ILi64EEESH_NSB_IJNSC_ILi32EEEEEEEEENS_10bfloat16_tESL_NSA_8TiledMMAINSA_8MMA_AtomIJNSA_4SM904GMMA27MMA_64x64x16_F32BF16BF16_SSILNSP_5MajorE0ELSR_1ELNSP_7ScaleInE1ELSS_1EEEEEENSA_6LayoutISE_NSB_IJNSC_ILi0EEESW_SW_EEEEENSB_IJNSA_10UnderscoreESZ_SZ_EEEEENS7_6detail26Sm90ImplicitGemmTileTraitsINSA_20SM90_TMA_LOAD_IM2COLENSA_14ComposedLayoutINSA_7SwizzleILi2ELi4ELi3EEENSA_18smem_ptr_flag_bitsILi16EEENSV_INSB_IJNSB_IJNSC_ILi8EEES1A_EEENSB_IJSI_SD_EEENSB_IJSD_NSC_ILi28EEEEEEEEENSB_IJNSB_IJSI_NSC_ILi256EEEEEENSB_IJSD_SW_EEENSB_IJSW_NSC_ILi2048EEEEEEEEEEEEEvEENS13_INSA_13SM90_TMA_LOADENS15_INS16_ILi3ELi4ELi3EEES19_NSV_INSB_IJNSB_IJSH_SD_EEENSB_IJS1A_NSC_ILi4EEEEEES1E_EEENSB_IJS1I_NSB_IJSH_NSC_ILi512EEEEEES1K_EEEEEEEvEEEENS_8epilogue10collective6detail29Sm90TmaWarpSpecializedAdapterINS23_15DefaultEpilogueISL_NSB_IJNSB_IJlllEEESD_SW_EEES28_NS22_6thread17LinearCombinationISL_Li1EffLNS29_9ScaleType4KindE0ELNS_15FloatRoundStyleE2ESL_EENS_4gemm15EpilogueDefaultEEEEEvvEEEEvNT_6ParamsE)
        /*0020*/ 	.word	0x00000000
.L_16:


//--------------------- .nv.compat                --------------------------
	.section	.nv.compat,"",@"SHT_CUDA_COMPAT_INFO"
	.align	4
        /*0000*/ 	.byte	0x02, 0x09, 0x01, 0x00, 0x02, 0x02, 0x04, 0x00, 0x02, 0x05, 0x05, 0x00, 0x03, 0x07, 0x01, 0x01
        /*0010*/ 	.byte	0x02, 0x03, 0x01, 0x00, 0x02, 0x06, 0x01, 0x00, 0x04, 0x0b, 0x08, 0x00, 0x00, 0x00, 0x00, 0x00
        /*0020*/ 	.byte	0x00, 0x00, 0x00, 0x00


//--------------------- .nv.info._ZN7cutlass13device_kernelINS_4conv6kernel13ConvUniversalINS1_16ConvProblemShapeILNS1_8OperatorE1ELi2EEENS1_10collective14CollectiveConvINS1_46MainloopSm90TmaGmmaWarpSpecializedImplicitGemmILS5_1ELi28ELi2EN4cute5tupleIJNSA_1CILi1EEESD_SD_EEENS1_36KernelImplicitTmaWarpSpecializedSm90ELi1EEENSB_IJNSC_ILi64EEESH_NSB_IJNSC_ILi32EEEEEEEEENS_10bfloat16_tESL_NSA_8TiledMMAINSA_8MMA_AtomIJNSA_4SM904GMMA27MMA_64x64x16_F32BF16BF16_SSILNSP_5MajorE0ELSR_1ELNSP_7ScaleInE1ELSS_1EEEEEENSA_6LayoutISE_NSB_IJNSC_ILi0EEESW_SW_EEEEENSB_IJNSA_10UnderscoreESZ_SZ_EEEEENS7_6detail26Sm90ImplicitGemmTileTraitsINSA_20SM90_TMA_LOAD_IM2COLENSA_14ComposedLayoutINSA_7SwizzleILi2ELi4ELi3EEENSA_18smem_ptr_flag_bitsILi16EEENSV_INSB_IJNSB_IJNSC_ILi8EEES1A_EEENSB_IJSI_SD_EEENSB_IJSD_NSC_ILi28EEEEEEEEENSB_IJNSB_IJSI_NSC_ILi256EEEEEENSB_IJSD_SW_EEENSB_IJSW_NSC_ILi2048EEEEEEEEEEEEEvEENS13_INSA_13SM90_TMA_LOADENS15_INS16_ILi3ELi4ELi3EEES19_NSV_INSB_IJNSB_IJSH_SD_EEENSB_IJS1A_NSC_ILi4EEEEEES1E_EEENSB_IJS1I_NSB_IJSH_NSC_ILi512EEEEEES1K_EEEEEEEvEEEENS_8epilogue10collective6detail29Sm90TmaWarpSpecializedAdapterINS23_15DefaultEpilogueISL_NSB_IJNSB_IJlllEEESD_SW_EEES28_NS22_6thread17LinearCombinationISL_Li1EffLNS29_9ScaleType4KindE0ELNS_15FloatRoundStyleE2ESL_EENS_4gemm15EpilogueDefaultEEEEEvvEEEEvNT_6ParamsE --------------------------
	.section	.nv.info._ZN7cutlass13device_kernelINS_4conv6kernel13ConvUniversalINS1_16ConvProblemShapeILNS1_8OperatorE1ELi2EEENS1_10collective14CollectiveConvINS1_46MainloopSm90TmaGmmaWarpSpecializedImplicitGemmILS5_1ELi28ELi2EN4cute5tupleIJNSA_1CILi1EEESD_SD_EEENS1_36KernelImplicitTmaWarpSpecializedSm90ELi1EEENSB_IJNSC_ILi64EEESH_NSB_IJNSC_ILi32EEEEEEEEENS_10bfloat16_tESL_NSA_8TiledMMAINSA_8MMA_AtomIJNSA_4SM904GMMA27MMA_64x64x16_F32BF16BF16_SSILNSP_5MajorE0ELSR_1ELNSP_7ScaleInE1ELSS_1EEEEEENSA_6LayoutISE_NSB_IJNSC_ILi0EEESW_SW_EEEEENSB_IJNSA_10UnderscoreESZ_SZ_EEEEENS7_6detail26Sm90ImplicitGemmTileTraitsINSA_20SM90_TMA_LOAD_IM2COLENSA_14ComposedLayoutINSA_7SwizzleILi2ELi4ELi3EEENSA_18smem_ptr_flag_bitsILi16EEENSV_INSB_IJNSB_IJNSC_ILi8EEES1A_EEENSB_IJSI_SD_EEENSB_IJSD_NSC_ILi28EEEEEEEEENSB_IJNSB_IJSI_NSC_ILi256EEEEEENSB_IJSD_SW_EEENSB_IJSW_NSC_ILi2048EEEEEEEEEEEEEvEENS13_INSA_13SM90_TMA_LOADENS15_INS16_ILi3ELi4ELi3EEES19_NSV_INSB_IJNSB_IJSH_SD_EEENSB_IJS1A_NSC_ILi4EEEEEES1E_EEENSB_IJS1I_NSB_IJSH_NSC_ILi512EEEEEES1K_EEEEEEEvEEEENS_8epilogue10collective6detail29Sm90TmaWarpSpecializedAdapterINS23_15DefaultEpilogueISL_NSB_IJNSB_IJlllEEESD_SW_EEES28_NS22_6thread17LinearCombinationISL_Li1EffLNS29_9ScaleType4KindE0ELNS_15FloatRoundStyleE2ESL_EENS_4gemm15EpilogueDefaultEEEEEvvEEEEvNT_6ParamsE,"",@"SHT_CUDA_INFO"
	.sectionflags	@""
	.align	4


	//----- nvinfo : EIATTR_CUDA_API_VERSION
	.align		4
        /*0000*/ 	.byte	0x04, 0x37
        /*0002*/ 	.short	(.L_18 - .L_17)
.L_17:
        /*0004*/ 	.word	0x00000082


	//----- nvinfo : EIATTR_KPARAM_INFO
	.align		4
.L_18:
        /*0008*/ 	.byte	0x04, 0x17
        /*000a*/ 	.short	(.L_20 - .L_19)
.L_19:
        /*000c*/ 	.word	0x00000000
        /*0010*/ 	.short	0x0000
        /*0012*/ 	.short	0x0070
        /*0014*/ 	.byte	0x00, 0xf0, 0x01, 0x0e


	//----- nvinfo : EIATTR_SPARSE_MMA_MASK
	.align		4
.L_20:
        /*0018*/ 	.byte	0x03, 0x50
        /*001a*/ 	.short	0x0000


	//----- nvinfo : EIATTR_MAXREG_COUNT
	.align		4
        /*001c*/ 	.byte	0x03, 0x1b
        /*001e*/ 	.short	0x00ff


	//----- nvinfo : EIATTR_NUM_BARRIERS
	.align		4
        /*0020*/ 	.byte	0x02, 0x4c
        /*0022*/ 	.byte	0x01
	.zero		1


	//----- nvinfo : EIATTR_MERCURY_ISA_VERSION
	.align		4
        /*0024*/ 	.byte	0x03, 0x5f
        /*0026*/ 	.short	0x0101


	//----- nvinfo : EIATTR_COOP_GROUP_MASK_REGIDS
	.align		4
        /*0028*/ 	.byte	0x04, 0x29
        /*002a*/ 	.short	(.L_22 - .L_21)


	//   ....[0]....
.L_21:
        /*002c*/ 	.word	0xffffffff


	//   ....[1]....
        /*0030*/ 	.word	0xffffffff


	//   ....[2]....
        /*0034*/ 	.word	0xffffffff


	//----- nvinfo : EIATTR_COOP_GROUP_INSTR_OFFSETS
	.align		4
.L_22:
        /*0038*/ 	.byte	0x04, 0x28
        /*003a*/ 	.short	(.L_24 - .L_23)


	//   ....[0]....
.L_23:
        /*003c*/ 	.word	0x00000060


	//   ....[1]....
        /*0040*/ 	.word	0x00000070


	//   ....[2]....
        /*0044*/ 	.word	0x00000130


	//----- nvinfo : EIATTR_MBARRIER_INSTR_OFFSETS
	.align		4
.L_24:
        /*0048*/ 	.byte	0x04, 0x39
        /*004a*/ 	.short	(.L_26 - .L_25)


	//   ....[0]....
.L_25:
        /*004c*/ 	.word	0x00000270
        /*0050*/ 	.word	0x000000ff
        /*0054*/ 	.word	0x00038000
        /*0058*/ 	.short	0x0100
        /*005a*/ 	.byte	0x08
	.zero		1


	//   ....[1]....
        /*005c*/ 	.word	0x00000280
        /*0060*/ 	.word	0x000000ff
        /*0064*/ 	.word	0x000380e0
        /*0068*/ 	.short	0x0100
        /*006a*/ 	.byte	0x08
	.zero		1


	//   ....[2]....
        /*006c*/ 	.word	0x00000290
        /*0070*/ 	.word	0x000000ff
        /*0074*/ 	.word	0x00038008
        /*0078*/ 	.short	0x0100
        /*007a*/ 	.byte	0x08
	.zero		1


	//   ....[3]....
        /*007c*/ 	.word	0x000002a0
        /*0080*/ 	.word	0x000000ff
        /*0084*/ 	.word	0x000380e8
        /*0088*/ 	.short	0x0100
        /*008a*/ 	.byte	0x08
	.zero		1


	//   ....[4]....
        /*008c*/ 	.word	0x000002b0
        /*0090*/ 	.word	0x000000ff
        /*0094*/ 	.word	0x00038010
        /*0098*/ 	.short	0x0100
        /*009a*/ 	.byte	0x08
	.zero		1


	//   ....[5]....
        /*009c*/ 	.word	0x000002c0
        /*00a0*/ 	.word	0x000000ff
        /*00a4*/ 	.word	0x000380f0
        /*00a8*/ 	.short	0x0100
        /*00aa*/ 	.byte	0x08
	.zero		1


	//   ....[6]....
        /*00ac*/ 	.word	0x000002d0
        /*00b0*/ 	.word	0x000000ff
        /*00b4*/ 	.word	0x00038018
        /*00b8*/ 	.short	0x0100
        /*00ba*/ 	.byte	0x08
	.zero		1


	//   ....[7]....
        /*00bc*/ 	.word	0x000002e0
        /*00c0*/ 	.word	0x000000ff
        /*00c4*/ 	.word	0x000380f8
        /*00c8*/ 	.short	0x0100
        /*00ca*/ 	.byte	0x08
	.zero		1


	//   ....[8]....
        /*00cc*/ 	.word	0x000002f0
        /*00d0*/ 	.word	0x000000ff
        /*00d4*/ 	.word	0x00038020
        /*00d8*/ 	.short	0x0100
        /*00da*/ 	.byte	0x08
	.zero		1


	//   ....[9]....
        /*00dc*/ 	.word	0x00000300
        /*00e0*/ 	.word	0x000000ff
        /*00e4*/ 	.word	0x00038100
        /*00e8*/ 	.short	0x0100
        /*00ea*/ 	.byte	0x08
	.zero		1


	//   ....[10]....
        /*00ec*/ 	.word	0x00000310
        /*00f0*/ 	.word	0x000000ff
        /*00f4*/ 	.word	0x00038028
        /*00f8*/ 	.short	0x0100
        /*00fa*/ 	.byte	0x08
	.zero		1


	//   ....[11]....
        /*00fc*/ 	.word	0x00000320
        /*0100*/ 	.word	0x000000ff
        /*0104*/ 	.word	0x00038108
        /*0108*/ 	.short	0x0100
        /*010a*/ 	.byte	0x08
	.zero		1


	//   ....[12]....
        /*010c*/ 	.word	0x00000330
        /*0110*/ 	.word	0x000000ff
        /*0114*/ 	.word	0x00038030
        /*0118*/ 	.short	0x0100
        /*011a*/ 	.byte	0x08
	.zero		1


	//   ....[13]....
        /*011c*/ 	.word	0x00000340
        /*0120*/ 	.word	0x000000ff
        /*0124*/ 	.word	0x00038110
        /*0128*/ 	.short	0x0100
        /*012a*/ 	.byte	0x08
	.zero		1


	//   ....[14]....
        /*012c*/ 	.word	0x00000350
        /*0130*/ 	.word	0x000000ff
        /*0134*/ 	.word	0x00038038
        /*0138*/ 	.short	0x0100
        /*013a*/ 	.byte	0x08
	.zero		1


	//   ....[15]....
        /*013c*/ 	.word	0x00000360
        /*0140*/ 	.word	0x000000ff
        /*0144*/ 	.word	0x00038118
        /*0148*/ 	.short	0x0100
        /*014a*/ 	.byte	0x08
	.zero		1


	//   ....[16]....
        /*014c*/ 	.word	0x00000370
        /*0150*/ 	.word	0x000000ff
        /*0154*/ 	.word	0x00038040
        /*0158*/ 	.short	0x0100
        /*015a*/ 	.byte	0x08
	.zero		1


	//   ....[17]....
        /*015c*/ 	.word	0x00000380
        /*0160*/ 	.word	0x000000ff
        /*0164*/ 	.word	0x00038120
        /*0168*/ 	.short	0x0100
        /*016a*/ 	.byte	0x08
	.zero		1


	//   ....[18]....
        /*016c*/ 	.word	0x00000390
        /*0170*/ 	.word	0x000000ff
        /*0174*/ 	.word	0x00038048
        /*0178*/ 	.short	0x0100
        /*017a*/ 	.byte	0x08
	.zero		1


	//   ....[19]....
        /*017c*/ 	.word	0x000003a0
        /*0180*/ 	.word	0x000000ff
        /*0184*/ 	.word	0x00038128
        /*0188*/ 	.short	0x0100
        /*018a*/ 	.byte	0x08
	.zero		1


	//   ....[20]....
        /*018c*/ 	.word	0x000003b0
        /*0190*/ 	.word	0x000000ff
        /*0194*/ 	.word	0x00038050
        /*0198*/ 	.short	0x0100
        /*019a*/ 	.byte	0x08
	.zero		1


	//   ....[21]....
        /*019c*/ 	.word	0x000003c0
        /*01a0*/ 	.word	0x000000ff
        /*01a4*/ 	.word	0x00038130
        /*01a8*/ 	.short	0x0100
        /*01aa*/ 	.byte	0x08
	.zero		1


	//   ....[22]....
        /*01ac*/ 	.word	0x000003d0
        /*01b0*/ 	.word	0x000000ff
        /*01b4*/ 	.word	0x00038058
        /*01b8*/ 	.short	0x0100
        /*01ba*/ 	.byte	0x08
	.zero		1


	//   ....[23]....
        /*01bc*/ 	.word	0x000003e0
        /*01c0*/ 	.word	0x000000ff
        /*01c4*/ 	.word	0x00038138
        /*01c8*/ 	.short	0x0100
        /*01ca*/ 	.byte	0x08
	.zero		1


	//   ....[24]....
        /*01cc*/ 	.word	0x000003f0
        /*01d0*/ 	.word	0x000000ff
        /*01d4*/ 	.word	0x00038060
        /*01d8*/ 	.short	0x0100
        /*01da*/ 	.byte	0x08
	.zero		1


	//   ....[25]....
        /*01dc*/ 	.word	0x00000400
        /*01e0*/ 	.word	0x000000ff
        /*01e4*/ 	.word	0x00038140
        /*01e8*/ 	.short	0x0100
        /*01ea*/ 	.byte	0x08
	.zero		1


	//   ....[26]....
        /*01ec*/ 	.word	0x00000410
        /*01f0*/ 	.word	0x000000ff
        /*01f4*/ 	.word	0x00038068
        /*01f8*/ 	.short	0x0100
        /*01fa*/ 	.byte	0x08
	.zero		1


	//   ....[27]....
        /*01fc*/ 	.word	0x00000420
        /*0200*/ 	.word	0x000000ff
        /*0204*/ 	.word	0x00038148
        /*0208*/ 	.short	0x0100
        /*020a*/ 	.byte	0x08
	.zero		1


	//   ....[28]....
        /*020c*/ 	.word	0x00000430
        /*0210*/ 	.word	0x000000ff
        /*0214*/ 	.word	0x00038070
        /*0218*/ 	.short	0x0100
        /*021a*/ 	.byte	0x08
	.zero		1


	//   ....[29]....
        /*021c*/ 	.word	0x00000440
        /*0220*/ 	.word	0x000000ff
        /*0224*/ 	.word	0x00038150
        /*0228*/ 	.short	0x0100
        /*022a*/ 	.byte	0x08
	.zero		1


	//   ....[30]....
        /*022c*/ 	.word	0x00000450
        /*0230*/ 	.word	0x000000ff
        /*0234*/ 	.word	0x00038078
        /*0238*/ 	.short	0x0100
        /*023a*/ 	.byte	0x08
	.zero		1


	//   ....[31]....
        /*023c*/ 	.word	0x00000460
        /*0240*/ 	.word	0x000000ff
        /*0244*/ 	.word	0x00038158
        /*0248*/ 	.short	0x0100
        /*024a*/ 	.byte	0x08
	.zero		1


	//   ....[32]....
        /*024c*/ 	.word	0x00000470
        /*0250*/ 	.word	0x000000ff
        /*0254*/ 	.word	0x00038080
        /*0258*/ 	.short	0x0100
        /*025a*/ 	.byte	0x08
	.zero		1


	//   ....[33]....
        /*025c*/ 	.word	0x00000480
        /*0260*/ 	.word	0x000000ff
        /*0264*/ 	.word	0x00038160
        /*0268*/ 	.short	0x0100
        /*026a*/ 	.byte	0x08
	.zero		1


	//   ....[34]....
        /*026c*/ 	.word	0x00000490
        /*0270*/ 	.word	0x000000ff
        /*0274*/ 	.word	0x00038088
        /*0278*/ 	.short	0x0100
        /*027a*/ 	.byte	0x08
	.zero		1


	//   ....[35]....
        /*027c*/ 	.word	0x000004a0
        /*0280*/ 	.word	0x000000ff
        /*0284*/ 	.word	0x00038168
        /*0288*/ 	.short	0x0100
        /*028a*/ 	.byte	0x08
	.zero		1


	//   ....[36]....
        /*028c*/ 	.word	0x000004b0
        /*0290*/ 	.word	0x000000ff
        /*0294*/ 	.word	0x00038090
        /*0298*/ 	.short	0x0100
        /*029a*/ 	.byte	0x08
	.zero		1


	//   ....[37]....
        /*029c*/ 	.word	0x000004c0
        /*02a0*/ 	.word	0x000000ff
        /*02a4*/ 	.word	0x00038170
        /*02a8*/ 	.short	0x0100
        /*02aa*/ 	.byte	0x08
	.zero		1


	//   ....[38]....
        /*02ac*/ 	.word	0x000004d0
        /*02b0*/ 	.word	0x000000ff
        /*02b4*/ 	.word	0x00038098
        /*02b8*/ 	.short	0x0100
        /*02ba*/ 	.byte	0x08
	.zero		1


	//   ....[39]....
        /*02bc*/ 	.word	0x000004e0
        /*02c0*/ 	.word	0x000000ff
        /*02c4*/ 	.word	0x00038178
        /*02c8*/ 	.short	0x0100
        /*02ca*/ 	.byte	0x08
	.zero		1


	//   ....[40]....
        /*02cc*/ 	.word	0x000004f0
        /*02d0*/ 	.word	0x000000ff
        /*02d4*/ 	.word	0x000380a0
        /*02d8*/ 	.short	0x0100
        /*02da*/ 	.byte	0x08
	.zero		1


	//   ....[41]....
        /*02dc*/ 	.word	0x00000500
        /*02e0*/ 	.word	0x000000ff
        /*02e4*/ 	.word	0x00038180
        /*02e8*/ 	.short	0x0100
        /*02ea*/ 	.byte	0x08
	.zero		1


	//   ....[42]....
        /*02ec*/ 	.word	0x00000510
        /*02f0*/ 	.word	0x000000ff
        /*02f4*/ 	.word	0x000380a8
        /*02f8*/ 	.short	0x0100
        /*02fa*/ 	.byte	0x08
	.zero		1


	//   ....[43]....
        /*02fc*/ 	.word	0x00000520
        /*0300*/ 	.word	0x000000ff
        /*0304*/ 	.word	0x00038188
        /*0308*/ 	.short	0x0100
        /*030a*/ 	.byte	0x08
	.zero		1


	//   ....[44]....
        /*030c*/ 	.word	0x00000530
        /*0310*/ 	.word	0x000000ff
        /*0314*/ 	.word	0x000380b0
        /*0318*/ 	.short	0x0100
        /*031a*/ 	.byte	0x08
	.zero		1


	//   ....[45]....
        /*031c*/ 	.word	0x00000540
        /*0320*/ 	.word	0x000000ff
        /*0324*/ 	.word	0x00038190
        /*0328*/ 	.short	0x0100
        /*032a*/ 	.byte	0x08
	.zero		1


	//   ....[46]....
        /*032c*/ 	.word	0x00000550
        /*0330*/ 	.word	0x000000ff
        /*0334*/ 	.word	0x000380b8
        /*0338*/ 	.short	0x0100
        /*033a*/ 	.byte	0x08
	.zero		1


	//   ....[47]....
        /*033c*/ 	.word	0x00000560
        /*0340*/ 	.word	0x000000ff
        /*0344*/ 	.word	0x00038198
        /*0348*/ 	.short	0x0100
        /*034a*/ 	.byte	0x08
	.zero		1


	//   ....[48]....
        /*034c*/ 	.word	0x00000570
        /*0350*/ 	.word	0x000000ff
        /*0354*/ 	.word	0x000380c0
        /*0358*/ 	.short	0x0100
        /*035a*/ 	.byte	0x08
	.zero		1


	//   ....[49]....
        /*035c*/ 	.word	0x00000580
        /*0360*/ 	.word	0x000000ff
        /*0364*/ 	.word	0x000381a0
        /*0368*/ 	.short	0x0100
        /*036a*/ 	.byte	0x08
	.zero		1


	//   ....[50]....
        /*036c*/ 	.word	0x00000590
        /*0370*/ 	.word	0x000000ff
        /*0374*/ 	.word	0x000380c8
        /*0378*/ 	.short	0x0100
        /*037a*/ 	.byte	0x08
	.zero		1


	//   ....[51]....
        /*037c*/ 	.word	0x000005a0
        /*0380*/ 	.word	0x000000ff
        /*0384*/ 	.word	0x000381a8
        /*0388*/ 	.short	0x0100
        /*038a*/ 	.byte	0x08
	.zero		1


	//   ....[52]....
        /*038c*/ 	.word	0x000005b0
        /*0390*/ 	.word	0x000000ff
        /*0394*/ 	.word	0x000380d0
        /*0398*/ 	.short	0x0100
        /*039a*/ 	.byte	0x08
	.zero		1


	//   ....[53]....
        /*039c*/ 	.word	0x000005c0
        /*03a0*/ 	.word	0x000000ff
        /*03a4*/ 	.word	0x000381b0
        /*03a8*/ 	.short	0x0100
        /*03aa*/ 	.byte	0x08
	.zero		1


	//   ....[54]....
        /*03ac*/ 	.word	0x000005d0
        /*03b0*/ 	.word	0x000000ff
        /*03b4*/ 	.word	0x000380d8
        /*03b8*/ 	.short	0x0100
        /*03ba*/ 	.byte	0x08
	.zero		1


	//   ....[55]....
        /*03bc*/ 	.word	0x000005e0
        /*03c0*/ 	.word	0x000000ff
        /*03c4*/ 	.word	0x000381b8
        /*03c8*/ 	.short	0x0100
        /*03ca*/ 	.byte	0x08
	.zero		1


	//   ....[56]....
        /*03cc*/ 	.word	0x00000b90
        /*03d0*/ 	.word	0x00000009
        /*03d4*/ 	.word	0x00038000
        /*03d8*/ 	.short	0x010a
        /*03da*/ 	.byte	0x3f
	.zero		1


	//   ....[57]....
        /*03dc*/ 	.word	0x00000e90
        /*03e0*/ 	.word	0x0000000a
        /*03e4*/ 	.word	0x00038000
        /*03e8*/ 	.short	0x010a
        /*03ea*/ 	.byte	0x3f
	.zero		1


	//   ....[58]....
        /*03ec*/ 	.word	0x00000ff0
        /*03f0*/ 	.word	0x000000ff
        /*03f4*/ 	.word	0x00000000
        /*03f8*/ 	.short	0x0101
        /*03fa*/ 	.byte	0x06
	.zero		1


	//   ....[59]....
        /*03fc*/ 	.word	0x000011f0
        /*0400*/ 	.word	0x00000004
        /*0404*/ 	.word	0x00000000
        /*0408*/ 	.short	0x0101
        /*040a*/ 	.byte	0x3f
	.zero		1


	//   ....[60]....
        /*040c*/ 	.word	0x000039f0
        /*0410*/ 	.word	0x0000000c
        /*0414*/ 	.word	0x000380e0
        /*0418*/ 	.short	0x010a
        /*041a*/ 	.byte	0x3f
	.zero		1


	//   ....[61]....
        /*041c*/ 	.word	0x00004080
        /*0420*/ 	.word	0x00000002
        /*0424*/ 	.word	0x00000000
        /*0428*/ 	.short	0x010a
        /*042a*/ 	.byte	0x3f
	.zero		1


	//   ....[62]....
        /*042c*/ 	.word	0x00004130
        /*0430*/ 	.word	0x00000002
        /*0434*/ 	.word	0x00000000
        /*0438*/ 	.short	0x010a
        /*043a*/ 	.byte	0x3f
	.zero		1


	//   ....[63]....
        /*043c*/ 	.word	0x000041e0
        /*0440*/ 	.word	0x00000002
        /*0444*/ 	.word	0x00000000
        /*0448*/ 	.short	0x010a
        /*044a*/ 	.byte	0x3f
	.zero		1


	//   ....[64]....
        /*044c*/ 	.word	0x00004290
        /*0450*/ 	.word	0x00000002
        /*0454*/ 	.word	0x00000000
        /*0458*/ 	.short	0x010a
        /*045a*/ 	.byte	0x3f
	.zero		1


	//   ....[65]....
        /*045c*/ 	.word	0x00004340
        /*0460*/ 	.word	0x00000002
        /*0464*/ 	.word	0x00000000
        /*0468*/ 	.short	0x010a
        /*046a*/ 	.byte	0x3f
	.zero		1


	//   ....[66]....
        /*046c*/ 	.word	0x000043f0
        /*0470*/ 	.word	0x00000002
        /*0474*/ 	.word	0x00000000
        /*0478*/ 	.short	0x010a
        /*047a*/ 	.byte	0x3f
	.zero		1


	//   ....[67]....
        /*047c*/ 	.word	0x000044a0
        /*0480*/ 	.word	0x00000002
        /*0484*/ 	.word	0x00000000
        /*0488*/ 	.short	0x010a
        /*048a*/ 	.byte	0x3f
	.zero		1


	//   ....[68]....
        /*048c*/ 	.word	0x00004550
        /*0490*/ 	.word	0x00000002
        /*0494*/ 	.word	0x00000000
        /*0498*/ 	.short	0x010a
        /*049a*/ 	.byte	0x3f
	.zero		1


	//   ....[69]....
        /*049c*/ 	.word	0x00004600
        /*04a0*/ 	.word	0x00000002
        /*04a4*/ 	.word	0x00000000
        /*04a8*/ 	.short	0x010a
        /*04aa*/ 	.byte	0x3f
	.zero		1


	//   ....[70]....
        /*04ac*/ 	.word	0x000046b0
        /*04b0*/ 	.word	0x00000002
        /*04b4*/ 	.word	0x00000000
        /*04b8*/ 	.short	0x010a
        /*04ba*/ 	.byte	0x3f
	.zero		1


	//   ....[71]....
        /*04bc*/ 	.word	0x00004760
        /*04c0*/ 	.word	0x00000002
        /*04c4*/ 	.word	0x00000000
        /*04c8*/ 	.short	0x010a
        /*04ca*/ 	.byte	0x3f
	.zero		1


	//   ....[72]....
        /*04cc*/ 	.word	0x00004810
        /*04d0*/ 	.word	0x00000002
        /*04d4*/ 	.word	0x00000000
        /*04d8*/ 	.short	0x010a
        /*04da*/ 	.byte	0x3f
	.zero		1


	//   ....[73]....
        /*04dc*/ 	.word	0x000048c0
        /*04e0*/ 	.word	0x00000002
        /*04e4*/ 	.word	0x00000000
        /*04e8*/ 	.short	0x010a
        /*04ea*/ 	.byte	0x3f
	.zero		1


	//   ....[74]....
        /*04ec*/ 	.word	0x00004970
        /*04f0*/ 	.word	0x00000002
        /*04f4*/ 	.word	0x00000000
        /*04f8*/ 	.short	0x010a
        /*04fa*/ 	.byte	0x3f
	.zero		1


	//   ....[75]....
        /*04fc*/ 	.word	0x00004a20
        /*0500*/ 	.word	0x00000002
        /*0504*/ 	.word	0x00000000
        /*0508*/ 	.short	0x010a
        /*050a*/ 	.byte	0x3f
	.zero		1


	//   ....[76]....
        /*050c*/ 	.word	0x00004ad0
        /*0510*/ 	.word	0x00000002
        /*0514*/ 	.word	0x00000000
        /*0518*/ 	.short	0x010a
        /*051a*/ 	.byte	0x3f
	.zero		1


	//   ....[77]....
        /*051c*/ 	.word	0x00004b80
        /*0520*/ 	.word	0x00000002
        /*0524*/ 	.word	0x00000000
        /*0528*/ 	.short	0x010a
        /*052a*/ 	.byte	0x3f
	.zero		1


	//   ....[78]....
        /*052c*/ 	.word	0x00004c30
        /*0530*/ 	.word	0x00000002
        /*0534*/ 	.word	0x00000000
        /*0538*/ 	.short	0x010a
        /*053a*/ 	.byte	0x3f
	.zero		1


	//   ....[79]....
        /*053c*/ 	.word	0x00004ce0
        /*0540*/ 	.word	0x00000002
        /*0544*/ 	.word	0x00000000
        /*0548*/ 	.short	0x010a
        /*054a*/ 	.byte	0x3f
	.zero		1


	//   ....[80]....
        /*054c*/ 	.word	0x00004d90
        /*0550*/ 	.word	0x00000002
        /*0554*/ 	.word	0x00000000
        /*0558*/ 	.short	0x010a
        /*055a*/ 	.byte	0x3f
	.zero		1


	//   ....[81]....
        /*055c*/ 	.word	0x00004e40
        /*0560*/ 	.word	0x00000002
        /*0564*/ 	.word	0x00000000
        /*0568*/ 	.short	0x010a
        /*056a*/ 	.byte	0x3f
	.zero		1


	//   ....[82]....
        /*056c*/ 	.word	0x00004ef0
        /*0570*/ 	.word	0x00000002
        /*0574*/ 	.word	0x00000000
        /*0578*/ 	.short	0x010a
        /*057a*/ 	.byte	0x3f
	.zero		1


	//   ....[83]....
        /*057c*/ 	.word	0x00004fa0
        /*0580*/ 	.word	0x00000002
        /*0584*/ 	.word	0x00000000
        /*0588*/ 	.short	0x010a
        /*058a*/ 	.byte	0x3f
	.zero		1


	//   ....[84]....
        /*058c*/ 	.word	0x00005050
        /*0590*/ 	.word	0x00000002
        /*0594*/ 	.word	0x00000000
        /*0598*/ 	.short	0x010a
        /*059a*/ 	.byte	0x3f
	.zero		1


	//   ....[85]....
        /*059c*/ 	.word	0x00005100
        /*05a0*/ 	.word	0x00000002
        /*05a4*/ 	.word	0x00000000
        /*05a8*/ 	.short	0x010a
        /*05aa*/ 	.byte	0x3f
	.zero		1


	//   ....[86]....
        /*05ac*/ 	.word	0x000051b0
        /*05b0*/ 	.word	0x00000002
        /*05b4*/ 	.word	0x00000000
        /*05b8*/ 	.short	0x010a
        /*05ba*/ 	.byte	0x3f
	.zero		1


	//   ....[87]....
        /*05bc*/ 	.word	0x00005260
        /*05c0*/ 	.word	0x00000002
        /*05c4*/ 	.word	0x00000000
        /*05c8*/ 	.short	0x010a
        /*05ca*/ 	.byte	0x3f
	.zero		1


	//   ....[88]....
        /*05cc*/ 	.word	0x00005310
        /*05d0*/ 	.word	0x00000003
        /*05d4*/ 	.word	0x00000000
        /*05d8*/ 	.short	0x010a
        /*05da*/ 	.byte	0x3f
	.zero		1


	//----- nvinfo : EIATTR_NUM_MBARRIERS
	.align		4
.L_26:
        /*05dc*/ 	.byte	0x03, 0x38
        /*05de*/ 	.short	0x0038


	//----- nvinfo : EIATTR_EXIT_INSTR_OFFSETS
	.align		4
        /*05e0*/ 	.byte	0x04, 0x1c
        /*05e2*/ 	.short	(.L_28 - .L_27)


	//   ....[0]....
.L_27:
        /*05e4*/ 	.word	0x000009c0


	//   ....[1]....
        /*05e8*/ 	.word	0x00001340


	//   ....[2]....
        /*05ec*/ 	.word	0x00002d20


	//   ....[3]....
        /*05f0*/ 	.word	0x00002d50


	//   ....[4]....
        /*05f4*/ 	.word	0x000037a0


	//   ....[5]....
        /*05f8*/ 	.word	0x000037d0


	//   ....[6]....
        /*05fc*/ 	.word	0x000037f0


	//   ....[7]....
        /*0600*/ 	.word	0x00003f70


	//   ....[8]....
        /*0604*/ 	.word	0x00005340


	//----- nvinfo : EIATTR_MAX_THREADS
	.align		4
.L_28:
        /*0608*/ 	.byte	0x04, 0x05
        /*060a*/ 	.short	(.L_30 - .L_29)
.L_29:
        /*060c*/ 	.word	0x00000100
        /*0610*/ 	.word	0x00000001
        /*0614*/ 	.word	0x00000001


	//----- nvinfo : EIATTR_CRS_STACK_SIZE
	.align		4
.L_30:
        /*0618*/ 	.byte	0x04, 0x1e
        /*061a*/ 	.short	(.L_32 - .L_31)
.L_31:
        /*061c*/ 	.word	0x00000000


	//----- nvinfo : EIATTR_CBANK_PARAM_SIZE
	.align		4
.L_32:
        /*0620*/ 	.byte	0x03, 0x19
        /*0622*/ 	.short	0x03f0


	//----- nvinfo : EIATTR_PARAM_CBANK
	.align		4
        /*0624*/ 	.byte	0x04, 0x0a
        /*0626*/ 	.short	(.L_34 - .L_33)
	.align		4
.L_33:
        /*0628*/ 	.word	index@(.nv.constant0._ZN7cutlass13device_kernelINS_4conv6kernel13ConvUniversalINS1_16ConvProblemShapeILNS1_8OperatorE1ELi2EEENS1_10collective14CollectiveConvINS1_46MainloopSm90TmaGmmaWarpSpecializedImplicitGemmILS5_1ELi28ELi2EN4cute5tupleIJNSA_1CILi1EEESD_SD_EEENS1_36KernelImplicitTmaWarpSpecializedSm90ELi1EEENSB_IJNSC_ILi64EEESH_NSB_IJNSC_ILi32EEEEEEEEENS_10bfloat16_tESL_NSA_8TiledMMAINSA_8MMA_AtomIJNSA_4SM904GMMA27MMA_64x64x16_F32BF16BF16_SSILNSP_5MajorE0ELSR_1ELNSP_7ScaleInE1ELSS_1EEEEEENSA_6LayoutISE_NSB_IJNSC_ILi0EEESW_SW_EEEEENSB_IJNSA_10UnderscoreESZ_SZ_EEEEENS7_6detail26Sm90ImplicitGemmTileTraitsINSA_20SM90_TMA_LOAD_IM2COLENSA_14ComposedLayoutINSA_7SwizzleILi2ELi4ELi3EEENSA_18smem_ptr_flag_bitsILi16EEENSV_INSB_IJNSB_IJNSC_ILi8EEES1A_EEENSB_IJSI_SD_EEENSB_IJSD_NSC_ILi28EEEEEEEEENSB_IJNSB_IJSI_NSC_ILi256EEEEEENSB_IJSD_SW_EEENSB_IJSW_NSC_ILi2048EEEEEEEEEEEEEvEENS13_INSA_13SM90_TMA_LOADENS15_INS16_ILi3ELi4ELi3EEES19_NSV_INSB_IJNSB_IJSH_SD_EEENSB_IJS1A_NSC_ILi4EEEEEES1E_EEENSB_IJS1I_NSB_IJSH_NSC_ILi512EEEEEES1K_EEEEEEEvEEEENS_8epilogue10collective6detail29Sm90TmaWarpSpecializedAdapterINS23_15DefaultEpilogueISL_NSB_IJNSB_IJlllEEESD_SW_EEES28_NS22_6thread17LinearCombinationISL_Li1EffLNS29_9ScaleType4KindE0ELNS_15FloatRoundStyleE2ESL_EENS_4gemm15EpilogueDefaultEEEEEvvEEEEvNT_6ParamsE)
        /*062c*/ 	.short	0x0210
        /*062e*/ 	.short	0x03f0


	//----- nvinfo : EIATTR_SW_WAR
	.align		4
.L_34:
        /*0630*/ 	.byte	0x04, 0x36
        /*0632*/ 	.short	(.L_36 - .L_35)
.L_35:
        /*0634*/ 	.word	0x00000008
.L_36:


//--------------------- .nv.callgraph             --------------------------
	.section	.nv.callgraph,"",@"SHT_CUDA_CALLGRAPH"
	.align	4
	.sectionentsize	8
	.align		4
        /*0000*/ 	.word	0x00000000
	.align		4
        /*0004*/ 	.word	0xffffffff
	.align		4
        /*0008*/ 	.word	0x00000000
	.align		4
        /*000c*/ 	.word	0xfffffffe
	.align		4
        /*0010*/ 	.word	0x00000000
	.align		4
        /*0014*/ 	.word	0xfffffffd
	.align		4
        /*0018*/ 	.word	0x00000000
	.align		4
        /*001c*/ 	.word	0xfffffffc


//--------------------- .nv.constant4             --------------------------
	.section	.nv.constant4,"a",@progbits
	.align	8
	.align		8
.nv.constant4:
        /*0000*/ 	.dword	_ZN39_INTERNAL_66684865_4_k_cu_a08b4fb7_25944cuda3std3__45__cpo5beginE
	.align		8
        /*0008*/ 	.dword	_ZN39_INTERNAL_66684865_4_k_cu_a08b4fb7_25944cuda3std3__45__cpo3endE
	.align		8
        /*0010*/ 	.dword	_ZN39_INTERNAL_66684865_4_k_cu_a08b4fb7_25944cuda3std3__45__cpo6cbeginE
	.align		8
        /*0018*/ 	.dword	_ZN39_INTERNAL_66684865_4_k_cu_a08b4fb7_25944cuda3std3__45__cpo4cendE
	.align		8
        /*0020*/ 	.dword	_ZN39_INTERNAL_66684865_4_k_cu_a08b4fb7_25944cuda3std3__441_GLOBAL__N__66684865_4_k_cu_a08b4fb7_25946ignoreE
	.align		8
        /*0028*/ 	.dword	_ZN39_INTERNAL_66684865_4_k_cu_a08b4fb7_25944cuda3std3__419piecewise_constructE
	.align		8
        /*0030*/ 	.dword	_ZN39_INTERNAL_66684865_4_k_cu_a08b4fb7_25944cuda3std3__48in_placeE
	.align		8
        /*0038*/ 	.dword	_ZN39_INTERNAL_66684865_4_k_cu_a08b4fb7_25944cuda3std6ranges3__45__cpo4swapE
	.align		8
        /*0040*/ 	.dword	_ZN39_INTERNAL_66684865_4_k_cu_a08b4fb7_25944cuda3std6ranges3__45__cpo9iter_moveE
	.align		8
        /*0048*/ 	.dword	_ZN39_INTERNAL_66684865_4_k_cu_a08b4fb7_25944cute7productE
	.align		8
        /*0050*/ 	.dword	_ZN39_INTERNAL_66684865_4_k_cu_a08b4fb7_25944cute1_E


//--------------------- .text._ZN7cutlass13device_kernelINS_4conv6kernel13ConvUniversalINS1_16ConvProblemShapeILNS1_8OperatorE1ELi2EEENS1_10collective14CollectiveConvINS1_46MainloopSm90TmaGmmaWarpSpecializedImplicitGemmILS5_1ELi28ELi2EN4cute5tupleIJNSA_1CILi1EEESD_SD_EEENS1_36KernelImplicitTmaWarpSpecializedSm90ELi1EEENSB_IJNSC_ILi64EEESH_NSB_IJNSC_ILi32EEEEEEEEENS_10bfloat16_tESL_NSA_8TiledMMAINSA_8MMA_AtomIJNSA_4SM904GMMA27MMA_64x64x16_F32BF16BF16_SSILNSP_5MajorE0ELSR_1ELNSP_7ScaleInE1ELSS_1EEEEEENSA_6LayoutISE_NSB_IJNSC_ILi0EEESW_SW_EEEEENSB_IJNSA_10UnderscoreESZ_SZ_EEEEENS7_6detail26Sm90ImplicitGemmTileTraitsINSA_20SM90_TMA_LOAD_IM2COLENSA_14ComposedLayoutINSA_7SwizzleILi2ELi4ELi3EEENSA_18smem_ptr_flag_bitsILi16EEENSV_INSB_IJNSB_IJNSC_ILi8EEES1A_EEENSB_IJSI_SD_EEENSB_IJSD_NSC_ILi28EEEEEEEEENSB_IJNSB_IJSI_NSC_ILi256EEEEEENSB_IJSD_SW_EEENSB_IJSW_NSC_ILi2048EEEEEEEEEEEEEvEENS13_INSA_13SM90_TMA_LOADENS15_INS16_ILi3ELi4ELi3EEES19_NSV_INSB_IJNSB_IJSH_SD_EEENSB_IJS1A_NSC_ILi4EEEEEES1E_EEENSB_IJS1I_NSB_IJSH_NSC_ILi512EEEEEES1K_EEEEEEEvEEEENS_8epilogue10collective6detail29Sm90TmaWarpSpecializedAdapterINS23_15DefaultEpilogueISL_NSB_IJNSB_IJlllEEESD_SW_EEES28_NS22_6thread17LinearCombinationISL_Li1EffLNS29_9ScaleType4KindE0ELNS_15FloatRoundStyleE2ESL_EENS_4gemm15EpilogueDefaultEEEEEvvEEEEvNT_6ParamsE --------------------------
	.section	.text._ZN7cutlass13device_kernelINS_4conv6kernel13ConvUniversalINS1_16ConvProblemShapeILNS1_8OperatorE1ELi2EEENS1_10collective14CollectiveConvINS1_46MainloopSm90TmaGmmaWarpSpecializedImplicitGemmILS5_1ELi28ELi2EN4cute5tupleIJNSA_1CILi1EEESD_SD_EEENS1_36KernelImplicitTmaWarpSpecializedSm90ELi1EEENSB_IJNSC_ILi64EEESH_NSB_IJNSC_ILi32EEEEEEEEENS_10bfloat16_tESL_NSA_8TiledMMAINSA_8MMA_AtomIJNSA_4SM904GMMA27MMA_64x64x16_F32BF16BF16_SSILNSP_5MajorE0ELSR_1ELNSP_7ScaleInE1ELSS_1EEEEEENSA_6LayoutISE_NSB_IJNSC_ILi0EEESW_SW_EEEEENSB_IJNSA_10UnderscoreESZ_SZ_EEEEENS7_6detail26Sm90ImplicitGemmTileTraitsINSA_20SM90_TMA_LOAD_IM2COLENSA_14ComposedLayoutINSA_7SwizzleILi2ELi4ELi3EEENSA_18smem_ptr_flag_bitsILi16EEENSV_INSB_IJNSB_IJNSC_ILi8EEES1A_EEENSB_IJSI_SD_EEENSB_IJSD_NSC_ILi28EEEEEEEEENSB_IJNSB_IJSI_NSC_ILi256EEEEEENSB_IJSD_SW_EEENSB_IJSW_NSC_ILi2048EEEEEEEEEEEEEvEENS13_INSA_13SM90_TMA_LOADENS15_INS16_ILi3ELi4ELi3EEES19_NSV_INSB_IJNSB_IJSH_SD_EEENSB_IJS1A_NSC_ILi4EEEEEES1E_EEENSB_IJS1I_NSB_IJSH_NSC_ILi512EEEEEES1K_EEEEEEEvEEEENS_8epilogue10collective6detail29Sm90TmaWarpSpecializedAdapterINS23_15DefaultEpilogueISL_NSB_IJNSB_IJlllEEESD_SW_EEES28_NS22_6thread17LinearCombinationISL_Li1EffLNS29_9ScaleType4KindE0ELNS_15FloatRoundStyleE2ESL_EENS_4gemm15EpilogueDefaultEEEEEvvEEEEvNT_6ParamsE,"ax",@progbits
	.align	128
.text._ZN7cutlass13device_kernelINS_4conv6kernel13ConvUniversalINS1_16ConvProblemShapeILNS1_8OperatorE1ELi2EEENS1_10collective14CollectiveConvINS1_46MainloopSm90TmaGmmaWarpSpecializedImplicitGemmILS5_1ELi28ELi2EN4cute5tupleIJNSA_1CILi1EEESD_SD_EEENS1_36KernelImplicitTmaWarpSpecializedSm90ELi1EEENSB_IJNSC_ILi64EEESH_NSB_IJNSC_ILi32EEEEEEEEENS_10bfloat16_tESL_NSA_8TiledMMAINSA_8MMA_AtomIJNSA_4SM904GMMA27MMA_64x64x16_F32BF16BF16_SSILNSP_5MajorE0ELSR_1ELNSP_7ScaleInE1ELSS_1EEEEEENSA_6LayoutISE_NSB_IJNSC_ILi0EEESW_SW_EEEEENSB_IJNSA_10UnderscoreESZ_SZ_EEEEENS7_6detail26Sm90ImplicitGemmTileTraitsINSA_20SM90_TMA_LOAD_IM2COLENSA_14ComposedLayoutINSA_7SwizzleILi2ELi4ELi3EEENSA_18smem_ptr_flag_bitsILi16EEENSV_INSB_IJNSB_IJNSC_ILi8EEES1A_EEENSB_IJSI_SD_EEENSB_IJSD_NSC_ILi28EEEEEEEEENSB_IJNSB_IJSI_NSC_ILi256EEEEEENSB_IJSD_SW_EEENSB_IJSW_NSC_ILi2048EEEEEEEEEEEEEvEENS13_INSA_13SM90_TMA_LOADENS15_INS16_ILi3ELi4ELi3EEES19_NSV_INSB_IJNSB_IJSH_SD_EEENSB_IJS1A_NSC_ILi4EEEEEES1E_EEENSB_IJS1I_NSB_IJSH_NSC_ILi512EEEEEES1K_EEEEEEEvEEEENS_8epilogue10collective6detail29Sm90TmaWarpSpecializedAdapterINS23_15DefaultEpilogueISL_NSB_IJNSB_IJlllEEESD_SW_EEES28_NS22_6thread17LinearCombinationISL_Li1EffLNS29_9ScaleType4KindE0ELNS_15FloatRoundStyleE2ESL_EENS_4gemm15EpilogueDefaultEEEEEvvEEEEvNT_6ParamsE:
        .type           _ZN7cutlass13device_kernelINS_4conv6kernel13ConvUniversalINS1_16ConvProblemShapeILNS1_8OperatorE1ELi2EEENS1_10collective14CollectiveConvINS1_46MainloopSm90TmaGmmaWarpSpecializedImplicitGemmILS5_1ELi28ELi2EN4cute5tupleIJNSA_1CILi1EEESD_SD_EEENS1_36KernelImplicitTmaWarpSpecializedSm90ELi1EEENSB_IJNSC_ILi64EEESH_NSB_IJNSC_ILi32EEEEEEEEENS_10bfloat16_tESL_NSA_8TiledMMAINSA_8MMA_AtomIJNSA_4SM904GMMA27MMA_64x64x16_F32BF16BF16_SSILNSP_5MajorE0ELSR_1ELNSP_7ScaleInE1ELSS_1EEEEEENSA_6LayoutISE_NSB_IJNSC_ILi0EEESW_SW_EEEEENSB_IJNSA_10UnderscoreESZ_SZ_EEEEENS7_6detail26Sm90ImplicitGemmTileTraitsINSA_20SM90_TMA_LOAD_IM2COLENSA_14ComposedLayoutINSA_7SwizzleILi2ELi4ELi3EEENSA_18smem_ptr_flag_bitsILi16EEENSV_INSB_IJNSB_IJNSC_ILi8EEES1A_EEENSB_IJSI_SD_EEENSB_IJSD_NSC_ILi28EEEEEEEEENSB_IJNSB_IJSI_NSC_ILi256EEEEEENSB_IJSD_SW_EEENSB_IJSW_NSC_ILi2048EEEEEEEEEEEEEvEENS13_INSA_13SM90_TMA_LOADENS15_INS16_ILi3ELi4ELi3EEES19_NSV_INSB_IJNSB_IJSH_SD_EEENSB_IJS1A_NSC_ILi4EEEEEES1E_EEENSB_IJS1I_NSB_IJSH_NSC_ILi512EEEEEES1K_EEEEEEEvEEEENS_8epilogue10collective6detail29Sm90TmaWarpSpecializedAdapterINS23_15DefaultEpilogueISL_NSB_IJNSB_IJlllEEESD_SW_EEES28_NS22_6thread17LinearCombinationISL_Li1EffLNS29_9ScaleType4KindE0ELNS_15FloatRoundStyleE2ESL_EENS_4gemm15EpilogueDefaultEEEEEvvEEEEvNT_6ParamsE,@function
        .size           _ZN7cutlass13device_kernelINS_4conv6kernel13ConvUniversalINS1_16ConvProblemShapeILNS1_8OperatorE1ELi2EEENS1_10collective14CollectiveConvINS1_46MainloopSm90TmaGmmaWarpSpecializedImplicitGemmILS5_1ELi28ELi2EN4cute5tupleIJNSA_1CILi1EEESD_SD_EEENS1_36KernelImplicitTmaWarpSpecializedSm90ELi1EEENSB_IJNSC_ILi64EEESH_NSB_IJNSC_ILi32EEEEEEEEENS_10bfloat16_tESL_NSA_8TiledMMAINSA_8MMA_AtomIJNSA_4SM904GMMA27MMA_64x64x16_F32BF16BF16_SSILNSP_5MajorE0ELSR_1ELNSP_7ScaleInE1ELSS_1EEEEEENSA_6LayoutISE_NSB_IJNSC_ILi0EEESW_SW_EEEEENSB_IJNSA_10UnderscoreESZ_SZ_EEEEENS7_6detail26Sm90ImplicitGemmTileTraitsINSA_20SM90_TMA_LOAD_IM2COLENSA_14ComposedLayoutINSA_7SwizzleILi2ELi4ELi3EEENSA_18smem_ptr_flag_bitsILi16EEENSV_INSB_IJNSB_IJNSC_ILi8EEES1A_EEENSB_IJSI_SD_EEENSB_IJSD_NSC_ILi28EEEEEEEEENSB_IJNSB_IJSI_NSC_ILi256EEEEEENSB_IJSD_SW_EEENSB_IJSW_NSC_ILi2048EEEEEEEEEEEEEvEENS13_INSA_13SM90_TMA_LOADENS15_INS16_ILi3ELi4ELi3EEES19_NSV_INSB_IJNSB_IJSH_SD_EEENSB_IJS1A_NSC_ILi4EEEEEES1E_EEENSB_IJS1I_NSB_IJSH_NSC_ILi512EEEEEES1K_EEEEEEEvEEEENS_8epilogue10collective6detail29Sm90TmaWarpSpecializedAdapterINS23_15DefaultEpilogueISL_NSB_IJNSB_IJlllEEESD_SW_EEES28_NS22_6thread17LinearCombinationISL_Li1EffLNS29_9ScaleType4KindE0ELNS_15FloatRoundStyleE2ESL_EENS_4gemm15EpilogueDefaultEEEEEvvEEEEvNT_6ParamsE,(.L_x_118 - _ZN7cutlass13device_kernelINS_4conv6kernel13ConvUniversalINS1_16ConvProblemShapeILNS1_8OperatorE1ELi2EEENS1_10collective14CollectiveConvINS1_46MainloopSm90TmaGmmaWarpSpecializedImplicitGemmILS5_1ELi28ELi2EN4cute5tupleIJNSA_1CILi1EEESD_SD_EEENS1_36KernelImplicitTmaWarpSpecializedSm90ELi1EEENSB_IJNSC_ILi64EEESH_NSB_IJNSC_ILi32EEEEEEEEENS_10bfloat16_tESL_NSA_8TiledMMAINSA_8MMA_AtomIJNSA_4SM904GMMA27MMA_64x64x16_F32BF16BF16_SSILNSP_5MajorE0ELSR_1ELNSP_7ScaleInE1ELSS_1EEEEEENSA_6LayoutISE_NSB_IJNSC_ILi0EEESW_SW_EEEEENSB_IJNSA_10UnderscoreESZ_SZ_EEEEENS7_6detail26Sm90ImplicitGemmTileTraitsINSA_20SM90_TMA_LOAD_IM2COLENSA_14ComposedLayoutINSA_7SwizzleILi2ELi4ELi3EEENSA_18smem_ptr_flag_bitsILi16EEENSV_INSB_IJNSB_IJNSC_ILi8EEES1A_EEENSB_IJSI_SD_EEENSB_IJSD_NSC_ILi28EEEEEEEEENSB_IJNSB_IJSI_NSC_ILi256EEEEEENSB_IJSD_SW_EEENSB_IJSW_NSC_ILi2048EEEEEEEEEEEEEvEENS13_INSA_13SM90_TMA_LOADENS15_INS16_ILi3ELi4ELi3EEES19_NSV_INSB_IJNSB_IJSH_SD_EEENSB_IJS1A_NSC_ILi4EEEEEES1E_EEENSB_IJS1I_NSB_IJSH_NSC_ILi512EEEEEES1K_EEEEEEEvEEEENS_8epilogue10collective6detail29Sm90TmaWarpSpecializedAdapterINS23_15DefaultEpilogueISL_NSB_IJNSB_IJlllEEESD_SW_EEES28_NS22_6thread17LinearCombinationISL_Li1EffLNS29_9ScaleType4KindE0ELNS_15FloatRoundStyleE2ESL_EENS_4gemm15EpilogueDefaultEEEEEvvEEEEvNT_6ParamsE)
        .other          _ZN7cutlass13device_kernelINS_4conv6kernel13ConvUniversalINS1_16ConvProblemShapeILNS1_8OperatorE1ELi2EEENS1_10collective14CollectiveConvINS1_46MainloopSm90TmaGmmaWarpSpecializedImplicitGemmILS5_1ELi28ELi2EN4cute5tupleIJNSA_1CILi1EEESD_SD_EEENS1_36KernelImplicitTmaWarpSpecializedSm90ELi1EEENSB_IJNSC_ILi64EEESH_NSB_IJNSC_ILi32EEEEEEEEENS_10bfloat16_tESL_NSA_8TiledMMAINSA_8MMA_AtomIJNSA_4SM904GMMA27MMA_64x64x16_F32BF16BF16_SSILNSP_5MajorE0ELSR_1ELNSP_7ScaleInE1ELSS_1EEEEEENSA_6LayoutISE_NSB_IJNSC_ILi0EEESW_SW_EEEEENSB_IJNSA_10UnderscoreESZ_SZ_EEEEENS7_6detail26Sm90ImplicitGemmTileTraitsINSA_20SM90_TMA_LOAD_IM2COLENSA_14ComposedLayoutINSA_7SwizzleILi2ELi4ELi3EEENSA_18smem_ptr_flag_bitsILi16EEENSV_INSB_IJNSB_IJNSC_ILi8EEES1A_EEENSB_IJSI_SD_EEENSB_IJSD_NSC_ILi28EEEEEEEEENSB_IJNSB_IJSI_NSC_ILi256EEEEEENSB_IJSD_SW_EEENSB_IJSW_NSC_ILi2048EEEEEEEEEEEEEvEENS13_INSA_13SM90_TMA_LOADENS15_INS16_ILi3ELi4ELi3EEES19_NSV_INSB_IJNSB_IJSH_SD_EEENSB_IJS1A_NSC_ILi4EEEEEES1E_EEENSB_IJS1I_NSB_IJSH_NSC_ILi512EEEEEES1K_EEEEEEEvEEEENS_8epilogue10collective6detail29Sm90TmaWarpSpecializedAdapterINS23_15DefaultEpilogueISL_NSB_IJNSB_IJlllEEESD_SW_EEES28_NS22_6thread17LinearCombinationISL_Li1EffLNS29_9ScaleType4KindE0ELNS_15FloatRoundStyleE2ESL_EENS_4gemm15EpilogueDefaultEEEEEvvEEEEvNT_6ParamsE,@"STO_CUDA_ENTRY STV_DEFAULT"
_ZN7cutlass13device_kernelINS_4conv6kernel13ConvUniversalINS1_16ConvProblemShapeILNS1_8OperatorE1ELi2EEENS1_10collective14CollectiveConvINS1_46MainloopSm90TmaGmmaWarpSpecializedImplicitGemmILS5_1ELi28ELi2EN4cute5tupleIJNSA_1CILi1EEESD_SD_EEENS1_36KernelImplicitTmaWarpSpecializedSm90ELi1EEENSB_IJNSC_ILi64EEESH_NSB_IJNSC_ILi32EEEEEEEEENS_10bfloat16_tESL_NSA_8TiledMMAINSA_8MMA_AtomIJNSA_4SM904GMMA27MMA_64x64x16_F32BF16BF16_SSILNSP_5MajorE0ELSR_1ELNSP_7ScaleInE1ELSS_1EEEEEENSA_6LayoutISE_NSB_IJNSC_ILi0EEESW_SW_EEEEENSB_IJNSA_10UnderscoreESZ_SZ_EEEEENS7_6detail26Sm90ImplicitGemmTileTraitsINSA_20SM90_TMA_LOAD_IM2COLENSA_14ComposedLayoutINSA_7SwizzleILi2ELi4ELi3EEENSA_18smem_ptr_flag_bitsILi16EEENSV_INSB_IJNSB_IJNSC_ILi8EEES1A_EEENSB_IJSI_SD_EEENSB_IJSD_NSC_ILi28EEEEEEEEENSB_IJNSB_IJSI_NSC_ILi256EEEEEENSB_IJSD_SW_EEENSB_IJSW_NSC_ILi2048EEEEEEEEEEEEEvEENS13_INSA_13SM90_TMA_LOADENS15_INS16_ILi3ELi4ELi3EEES19_NSV_INSB_IJNSB_IJSH_SD_EEENSB_IJS1A_NSC_ILi4EEEEEES1E_EEENSB_IJS1I_NSB_IJSH_NSC_ILi512EEEEEES1K_EEEEEEEvEEEENS_8epilogue10collective6detail29Sm90TmaWarpSpecializedAdapterINS23_15DefaultEpilogueISL_NSB_IJNSB_IJlllEEESD_SW_EEES28_NS22_6thread17LinearCombinationISL_Li1EffLNS29_9ScaleType4KindE0ELNS_15FloatRoundStyleE2ESL_EENS_4gemm15EpilogueDefaultEEEEEvvEEEEvNT_6ParamsE:
[----:B------:R-:W-:Y:S01]  /*0000*/  LDC R1, c[0x0][0x28] ;  /* 0x00000a00ff017b82 */ /* 0x000fe20000000800 */
[----:B------:R-:W0:Y:S01]  /*0010*/  S2R R10, SR_TID.X ;  /* 0x00000000000a7919 */ /* 0x000e220000002100 */
[----:B------:R-:W-:Y:S01]  /*0020*/  ELECT P0, URZ, PT ;  /* 0x00000000003f782f */ /* 0x000fe20003800000 */
[----:B------:R-:W-:Y:S01]  /*0030*/  BSSY B0, `(.L_x_0) ;  /* 0x000000f000007945 */ /* 0x000fe20003800000 */
[--C-:B0-----:R-:W-:Y:S02]  /*0040*/  SHF.R.U32.HI R0, RZ, 0x5, R10.reuse ;  /* 0x00000005ff007819 */ /* 0x101fe4000001160a */
[----:B------:R-:W-:-:S03]  /*0050*/  SHF.R.U32.HI R3, RZ, 0x7, R10 ;  /* 0x00000007ff037819 */ /* 0x000fc6000001160a */
[----:B------:R-:W0:Y:S04]  /*0060*/  SHFL.IDX PT, R2, R0, RZ, 0x1f ;  /* 0x00001fff00027589 */ /* 0x000e2800000e0000 */
[----:B------:R1:W2:Y:S01]  /*0070*/  SHFL.IDX PT, R9, R3, RZ, 0x1f ;  /* 0x00001fff03097589 */ /* 0x0002a200000e0000 */
[----:B0-----:R-:W-:-:S13]  /*0080*/  ISETP.NE.OR P0, PT, R2, RZ, !P0 ;  /* 0x000000ff0200720c */ /* 0x001fda0004705670 */
[----:B-12---:R-:W-:Y:S05]  /*0090*/  @P0 BRA `(.L_x_1) ;  /* 0x0000000000200947 */ /* 0x006fea0003800000 */
[----:B------:R-:W-:Y:S02]  /*00a0*/  ULDC.64 UR4, c[0x0][0x198] ;  /* 0x0000660000047ab9 */ /* 0x000fe40000000a00 */
[----:B------:R-:W-:Y:S02]  /*00b0*/  UIADD3 UR6, UP0, UR4, 0xf0, URZ ;  /* 0x000000f004067890 */ /* 0x000fe4000ff1e03f */
[----:B------:R-:W-:Y:S02]  /*00c0*/  UIADD3 UR4, UP1, UR4, 0x1f0, URZ ;  /* 0x000001f004047890 */ /* 0x000fe4000ff3e03f */
[----:B------:R-:W-:Y:S02]  /*00d0*/  UIADD3.X UR7, URZ, UR5, URZ, UP0, !UPT ;  /* 0x000000053f077290 */ /* 0x000fe400087fe43f */
[----:B------:R-:W-:-:S07]  /*00e0*/  UIADD3.X UR5, URZ, UR5, URZ, UP1, !UPT ;  /* 0x000000053f057290 */ /* 0x000fce0008ffe43f */
[----:B------:R0:W-:Y:S02]  /*00f0*/  UTMACCTL.PF [UR6] ;  /* 0x00000000060079b9 */ /* 0x0001e40008040000 */
[----:B------:R0:W-:Y:S02]  /*0100*/  UTMACCTL.PF [UR4] ;  /* 0x00000000040079b9 */ /* 0x0001e40008040000 */
[----:B0-----:R-:W-:Y:S01]  /*0110*/  NOP ;  /* 0x0000000000007918 */ /* 0x001fe20000000000 */
.L_x_1:
[----:B------:R-:W-:Y:S05]  /*0120*/  BSYNC B0 ;  /* 0x0000000000007941 */ /* 0x000fea0003800000 */
.L_x_0:
[----:B------:R-:W0:Y:S01]  /*0130*/  SHFL.IDX PT, R0, R0, RZ, 0x1f ;  /* 0x00001fff00007589 */ /* 0x000e2200000e0000 */
[----:B------:R-:W-:-:S04]  /*0140*/  SHF.R.S32.HI R3, RZ, 0x1f, R2 ;  /* 0x0000001fff037819 */ /* 0x000fc80000011402 */
[----:B------:R-:W-:Y:S02]  /*0150*/  LEA.HI R3, R3, R2, RZ, 0x2 ;  /* 0x0000000203037211 */ /* 0x000fe400078f10ff */
[----:B0-----:R-:W-:-:S13]  /*0160*/  ISETP.NE.AND P0, PT, R0, RZ, PT ;  /* 0x000000ff0000720c */ /* 0x001fda0003f05270 */
[----:B------:R-:W-:Y:S05]  /*0170*/  @P0 BRA `(.L_x_2) ;  /* 0x0000000400240947 */ /* 0x000fea0003800000 */
[----:B------:R-:W-:Y:S01]  /*0180*/  ELECT P0, URZ, PT ;  /* 0x00000000003f782f */ /* 0x000fe20003800000 */
[----:B------:R-:W-:-:S12]  /*0190*/  BSSY B0, `(.L_x_2) ;  /* 0x0000047000007945 */ /* 0x000fd80003800000 */
[----:B------:R-:W-:Y:S05]  /*01a0*/  @!P0 BRA `(.L_x_3) ;  /* 0x0000000400148947 */ /* 0x000fea0003800000 */
[----:B------:R-:W0:Y:S01]  /*01b0*/  S2UR UR8, SR_CgaCtaId ;  /* 0x00000000000879c3 */ /* 0x000e220000008800 */
[----:B------:R-:W-:Y:S01]  /*01c0*/  UMOV UR4, 0x400 ;  /* 0x0000040000047882 */ /* 0x000fe20000000000 */
[----:B------:R-:W-:Y:S01]  /*01d0*/  UMOV UR5, 0x1 ;  /* 0x0000000100057882 */ /* 0x000fe20000000000 */
[----:B------:R-:W-:Y:S02]  /*01e0*/  UMOV UR6, 0x80 ;  /* 0x0000008000067882 */ /* 0x000fe40000000000 */
[----:B------:R-:W-:-:S04]  /*01f0*/  UIADD3 UR6, -UR6, 0x100000, URZ ;  /* 0x0010000006067890 */ /* 0x000fc8000fffe13f */
[----:B------:R-:W-:Y:S02]  /*0200*/  USHF.L.U32 UR7, UR6, 0xb, URZ ;  /* 0x0000000b06077899 */ /* 0x000fe4000800063f */
[----:B------:R-:W-:Y:S02]  /*0210*/  USHF.L.U32 UR6, UR6, 0x1, URZ ;  /* 0x0000000106067899 */ /* 0x000fe4000800063f */
[----:B0-----:R-:W-:Y:S02]  /*0220*/  ULEA UR8, UR8, UR4, 0x18 ;  /* 0x0000000408087291 */ /* 0x001fe4000f8ec03f */
[----:B------:R-:W-:-:S04]  /*0230*/  UIADD3 UR4, -UR5, 0x100000, URZ ;  /* 0x0010000005047890 */ /* 0x000fc8000fffe13f */
[----:B------:R-:W-:Y:S02]  /*0240*/  USHF.L.U32 UR5, UR4, 0xb, URZ ;  /* 0x0000000b04057899 */ /* 0x000fe4000800063f */
[----:B------:R-:W-:Y:S01]  /*0250*/  USHF.L.U32 UR4, UR4, 0x1, URZ ;  /* 0x0000000104047899 */ /* 0x000fe2000800063f */
[----:B------:R-:W0:Y:S11]  /*0260*/  FENCE.VIEW.ASYNC.S ;  /* 0x00000000000073c6 */ /* 0x000e360000000000 */
[----:B0-----:R0:W1:Y:S01]  /*0270*/  SYNCS.EXCH.64 URZ, [UR8+0x38000], UR4 ;  /* 0x03800004083f75b2 */ /* 0x0010620008000100 */
[----:B------:R0:W2:Y:S01]  /*0280*/  SYNCS.EXCH.64 URZ, [UR8+0x380e0], UR6 ;  /* 0x0380e006083f75b2 */ /* 0x0000a20008000100 */
[----:B------:R0:W3:Y:S01]  /*0290*/  SYNCS.EXCH.64 URZ, [UR8+0x38008], UR4 ;  /* 0x03800804083f75b2 */ /* 0x0000e20008000100 */
[----:B------:R0:W4:Y:S01]  /*02a0*/  SYNCS.EXCH.64 URZ, [UR8+0x380e8], UR6 ;  /* 0x0380e806083f75b2 */ /* 0x0001220008000100 */
[----:B------:R0:W0:Y:S01]  /*02b0*/  SYNCS.EXCH.64 URZ, [UR8+0x38010], UR4 ;  /* 0x03801004083f75b2 */ /* 0x0000220008000100 */
        /* <DEDUP_REMOVED lines=51> */
[----:B-1234-:R-:W-:Y:S01]  /*05f0*/  NOP ;  /* 0x0000000000007918 */ /* 0x01efe20000000000 */
.L_x_3:
[----:B0-----:R-:W-:Y:S05]  /*0600*/  BSYNC B0 ;  /* 0x0000000000007941 */ /* 0x001fea0003800000 */
.L_x_2:
[----:B------:R-:W-:Y:S01]  /*0610*/  ULDC.64 UR4, c[0x0][0x598] ;  /* 0x0001660000047ab9 */ /* 0x000fe20000000a00 */
[----:B------:R-:W-:Y:S01]  /*0620*/  LOP3.LUT R3, R3, 0xfffffffc, RZ, 0xc0, !PT ;  /* 0xfffffffc03037812 */ /* 0x000fe200078ec0ff */
[----:B------:R-:W-:Y:S01]  /*0630*/  NOP ;  /* 0x0000000000007918 */ /* 0x000fe20000000000 */
[----:B------:R-:W-:Y:S01]  /*0640*/  ISETP.NE.U32.AND P0, PT, RZ, UR4, PT ;  /* 0x00000004ff007c0c */ /* 0x000fe2000bf05070 */
[----:B------:R-:W-:Y:S01]  /*0650*/  NOP ;  /* 0x0000000000007918 */ /* 0x000fe20000000000 */
[----:B------:R-:W-:Y:S01]  /*0660*/  BAR.SYNC.DEFER_BLOCKING 0x0 ;  /* 0x0000000000007b1d */ /* 0x000fe20000010000 */
[----:B------:R-:W-:Y:S01]  /*0670*/  IMAD.IADD R8, R2, 0x1, -R3 ;  /* 0x0000000102087824 */ /* 0x000fe200078e0a03 */
[----:B------:R-:W-:Y:S02]  /*0680*/  ISETP.NE.AND.EX P0, PT, RZ, UR5, PT, P0 ;  /* 0x00000005ff007c0c */ /* 0x000fe4000bf05300 */
[C---:B------:R-:W-:Y:S02]  /*0690*/  ISETP.NE.AND P2, PT, R9.reuse, 0x1, PT ;  /* 0x000000010900780c */ /* 0x040fe40003f45270 */
[----:B------:R-:W-:Y:S01]  /*06a0*/  LOP3.LUT P1, RZ, R9, R8, RZ, 0xfc, !PT ;  /* 0x0000000809ff7212 */ /* 0x000fe2000782fcff */
[----:B------:R-:W-:-:S03]  /*06b0*/  ULDC.64 UR12, c[0x0][0x208] ;  /* 0x00008200000c7ab9 */ /* 0x000fc60000000a00 */
[----:B------:R-:W-:-:S04]  /*06c0*/  SEL R3, RZ, 0x1, P1 ;  /* 0x00000001ff037807 */ /* 0x000fc80000800000 */
[----:B------:R-:W-:Y:S01]  /*06d0*/  SEL R3, R3, 0x2, P2 ;  /* 0x0000000203037807 */ /* 0x000fe20001000000 */
[----:B------:R-:W-:Y:S06]  /*06e0*/  @!P0 BRA `(.L_x_4) ;  /* 0x00000000001c8947 */ /* 0x000fec0003800000 */
[----:B------:R-:W0:Y:S02]  /*06f0*/  LDC.64 R4, c[0x0][0x598] ;  /* 0x00016600ff047b82 */ /* 0x000e240000000a00 */
[----:B0-----:R-:W2:Y:S02]  /*0700*/  LDG.E.64 R4, desc[UR12][R4.64] ;  /* 0x0000000c04047981 */ /* 0x001ea4000c1e1b00 */
[----:B--2---:R-:W-:-:S04]  /*0710*/  ISETP.NE.U32.AND P0, PT, R4, RZ, PT ;  /* 0x000000ff0400720c */ /* 0x004fc80003f05070 */
[----:B------:R-:W-:-:S13]  /*0720*/  ISETP.NE.AND.EX P0, PT, R5, RZ, PT, P0 ;  /* 0x000000ff0500720c */ /* 0x000fda0003f05300 */
[----:B------:R-:W-:Y:S05]  /*0730*/  @!P0 BRA `(.L_x_4) ;  /* 0x0000000000088947 */ /* 0x000fea0003800000 */
[----:B------:R2:W5:Y:S01]  /*0740*/  LD.E R0, desc[UR12][R4.64] ;  /* 0x0000000c04007980 */ /* 0x000562000c101900 */
[----:B------:R-:W-:Y:S05]  /*0750*/  BRA `(.L_x_5) ;  /* 0x0000000000207947 */ /* 0x000fea0003800000 */
.L_x_4:
[----:B------:R-:W-:Y:S02]  /*0760*/  ULDC.64 UR4, c[0x0][0x588] ;  /* 0x0001620000047ab9 */ /* 0x000fe40000000a00 */
[----:B------:R-:W-:-:S04]  /*0770*/  ISETP.NE.U32.AND P0, PT, RZ, UR4, PT ;  /* 0x00000004ff007c0c */ /* 0x000fc8000bf05070 */
[----:B------:R-:W-:-:S13]  /*0780*/  ISETP.NE.AND.EX P0, PT, RZ, UR5, PT, P0 ;  /* 0x00000005ff007c0c */ /* 0x000fda000bf05300 */
[----:B------:R-:W-:Y:S05]  /*0790*/  @!P0 BRA `(.L_x_6) ;  /* 0x00000000000c8947 */ /* 0x000fea0003800000 */
[----:B------:R-:W0:Y:S02]  /*07a0*/  LDC.64 R4, c[0x0][0x588] ;  /* 0x00016200ff047b82 */ /* 0x000e240000000a00 */
[----:B0-----:R0:W5:Y:S01]  /*07b0*/  LDG.E R0, desc[UR12][R4.64] ;  /* 0x0000000c04007981 */ /* 0x001162000c1e1900 */
[----:B------:R-:W-:Y:S05]  /*07c0*/  BRA `(.L_x_5) ;  /* 0x0000000000047947 */ /* 0x000fea0003800000 */
.L_x_6:
[----:B------:R-:W1:Y:S02]  /*07d0*/  LDC R0, c[0x0][0x580] ;  /* 0x00016000ff007b82 */ /* 0x000e640000000800 */
.L_x_5:
[----:B------:R-:W-:Y:S02]  /*07e0*/  ULDC.64 UR4, c[0x0][0x5a0] ;  /* 0x0001680000047ab9 */ /* 0x000fe40000000a00 */
[----:B------:R-:W-:-:S04]  /*07f0*/  ISETP.NE.U32.AND P0, PT, RZ, UR4, PT ;  /* 0x00000004ff007c0c */ /* 0x000fc8000bf05070 */
[----:B------:R-:W-:-:S13]  /*0800*/  ISETP.NE.AND.EX P0, PT, RZ, UR5, PT, P0 ;  /* 0x00000005ff007c0c */ /* 0x000fda000bf05300 */
[----:B------:R-:W-:Y:S05]  /*0810*/  @!P0 BRA `(.L_x_7) ;  /* 0x00000000001c8947 */ /* 0x000fea0003800000 */
[----:B0-2---:R-:W0:Y:S02]  /*0820*/  LDC.64 R4, c[0x0][0x5a0] ;  /* 0x00016800ff047b82 */ /* 0x005e240000000a00 */
[----:B0-----:R-:W2:Y:S02]  /*0830*/  LDG.E.64 R4, desc[UR12][R4.64] ;  /* 0x0000000c04047981 */ /* 0x001ea4000c1e1b00 */
[----:B--2---:R-:W-:-:S04]  /*0840*/  ISETP.NE.U32.AND P0, PT, R4, RZ, PT ;  /* 0x000000ff0400720c */ /* 0x004fc80003f05070 */
[----:B------:R-:W-:-:S13]  /*0850*/  ISETP.NE.AND.EX P0, PT, R5, RZ, PT, P0 ;  /* 0x000000ff0500720c */ /* 0x000fda0003f05300 */
[----:B------:R-:W-:Y:S05]  /*0860*/  @!P0 BRA `(.L_x_7) ;  /* 0x0000000000088947 */ /* 0x000fea0003800000 */
[----:B------:R0:W5:Y:S01]  /*0870*/  LD.E R2, desc[UR12][R4.64] ;  /* 0x0000000c04027980 */ /* 0x000162000c101900 */
[----:B------:R-:W-:Y:S05]  /*0880*/  BRA `(.L_x_8) ;  /* 0x0000000000207947 */ /* 0x000fea0003800000 */
.L_x_7:
[----:B------:R-:W-:Y:S02]  /*0890*/  ULDC.64 UR4, c[0x0][0x590] ;  /* 0x0001640000047ab9 */ /* 0x000fe40000000a00 */
[----:B------:R-:W-:-:S04]  /*08a0*/  ISETP.NE.U32.AND P0, PT, RZ, UR4, PT ;  /* 0x00000004ff007c0c */ /* 0x000fc8000bf05070 */
[----:B------:R-:W-:-:S13]  /*08b0*/  ISETP.NE.AND.EX P0, PT, RZ, UR5, PT, P0 ;  /* 0x00000005ff007c0c */ /* 0x000fda000bf05300 */
[----:B------:R-:W-:Y:S05]  /*08c0*/  @!P0 BRA `(.L_x_9) ;  /* 0x00000000000c8947 */ /* 0x000fea0003800000 */
[----:B0-2---:R-:W0:Y:S02]  /*08d0*/  LDC.64 R4, c[0x0][0x590] ;  /* 0x00016400ff047b82 */ /* 0x005e240000000a00 */
[----:B0-----:R4:W5:Y:S01]  /*08e0*/  LDG.E R2, desc[UR12][R4.64] ;  /* 0x0000000c04027981 */ /* 0x001962000c1e1900 */
[----:B------:R-:W-:Y:S05]  /*08f0*/  BRA `(.L_x_8) ;  /* 0x0000000000047947 */ /* 0x000fea0003800000 */
.L_x_9:
[----:B------:R-:W3:Y:S02]  /*0900*/  LDC R2, c[0x0][0x584] ;  /* 0x00016100ff027b82 */ /* 0x000ee40000000800 */
.L_x_8:
[----:B------:R-:W1:Y:S01]  /*0910*/  LDC R6, c[0x0][0x3c4] ;  /* 0x0000f100ff067b82 */ /* 0x000e620000000800 */
[----:B------:R-:W-:-:S07]  /*0920*/  ISETP.NE.AND P0, PT, R9, RZ, PT ;  /* 0x000000ff0900720c */ /* 0x000fce0003f05270 */
[----:B0-2-4-:R-:W0:Y:S01]  /*0930*/  LDC.64 R4, c[0x0][0x3c8] ;  /* 0x0000f200ff047b82 */ /* 0x015e220000000a00 */
[----:B-1----:R-:W-:-:S05]  /*0940*/  VIADD R6, R6, 0x1f ;  /* 0x0000001f06067836 */ /* 0x002fca0000000000 */
[----:B------:R-:W-:-:S04]  /*0950*/  SHF.R.S32.HI R7, RZ, 0x1f, R6 ;  /* 0x0000001fff077819 */ /* 0x000fc80000011406 */
[----:B------:R-:W-:-:S04]  /*0960*/  LEA.HI R7, R7, R6, RZ, 0x5 ;  /* 0x0000000607077211 */ /* 0x000fc800078f28ff */
[----:B------:R-:W-:-:S05]  /*0970*/  SHF.R.S32.HI R7, RZ, 0x5, R7 ;  /* 0x00000005ff077819 */ /* 0x000fca0000011407 */
[----:B0-----:R-:W-:-:S04]  /*0980*/  IMAD R6, R7, R4, RZ ;  /* 0x0000000407067224 */ /* 0x001fc800078e02ff */
[----:B------:R-:W-:Y:S01]  /*0990*/  IMAD R6, R6, R5, RZ ;  /* 0x0000000506067224 */ /* 0x000fe200078e02ff */
[----:B------:R-:W-:Y:S06]  /*09a0*/  @!P0 BRA `(.L_x_10) ;  /* 0x0000002c008c8947 */ /* 0x000fec0003800000 */
[----:B------:R-:W-:-:S13]  /*09b0*/  ISETP.NE.AND P0, PT, R9, 0x1, PT ;  /* 0x000000010900780c */ /* 0x000fda0003f05270 */
[----:B------:R-:W-:Y:S05]  /*09c0*/  @P0 EXIT ;  /* 0x000000000000094d */ /* 0x000fea0003800000 */
[----:B------:R-:W-:Y:S01]  /*09d0*/  ISETP.GE.AND P0, PT, R6, 0x1, PT ;  /* 0x000000010600780c */ /* 0x000fe20003f06270 */
[----:B------:R-:W-:Y:S01]  /*09e0*/  UMOV UR4, URZ ;  /* 0x0000003f00047c82 */ /* 0x000fe20008000000 */
[----:B------:R-:W-:Y:S02]  /*09f0*/  CS2R R54, SRZ ;  /* 0x0000000000367805 */ /* 0x000fe4000001ff00 */
[----:B------:R-:W-:Y:S02]  /*0a00*/  CS2R R24, SRZ ;  /* 0x0000000000187805 */ /* 0x000fe4000001ff00 */
[----:B------:R-:W-:Y:S02]  /*0a10*/  CS2R R26, SRZ ;  /* 0x00000000001a7805 */ /* 0x000fe4000001ff00 */
[----:B------:R-:W-:Y:S02]  /*0a20*/  CS2R R28, SRZ ;  /* 0x00000000001c7805 */ /* 0x000fe4000001ff00 */
[----:B------:R-:W-:-:S02]  /*0a30*/  CS2R R30, SRZ ;  /* 0x00000000001e7805 */ /* 0x000fc4000001ff00 */
[----:B------:R-:W-:Y:S02]  /*0a40*/  CS2R R32, SRZ ;  /* 0x0000000000207805 */ /* 0x000fe4000001ff00 */
        /* <DEDUP_REMOVED lines=9> */
[----:B------:R-:W-:Y:S01]  /*0ae0*/  CS2R R52, SRZ ;  /* 0x0000000000347805 */ /* 0x000fe2000001ff00 */
[----:B------:R-:W-:Y:S06]  /*0af0*/  @!P0 BRA `(.L_x_11) ;  /* 0x0000000000748947 */ /* 0x000fec0003800000 */
[----:B------:R-:W-:-:S04]  /*0b00*/  LOP3.LUT R8, R3, 0x1, RZ, 0xfc, !PT ;  /* 0x0000000103087812 */ /* 0x000fc800078efcff */
[----:B------:R-:W-:-:S13]  /*0b10*/  ISETP.NE.AND P0, PT, R8, 0x3, PT ;  /* 0x000000030800780c */ /* 0x000fda0003f05270 */
[----:B------:R-:W-:Y:S05]  /*0b20*/  @!P0 BRA `(.L_x_12) ;  /* 0x0000000000048947 */ /* 0x000fea0003800000 */
[----:B------:R-:W-:Y:S01]  /*0b30*/  BPT.TRAP 0x1 ;  /* 0x000000040000795c */ /* 0x000fe20000300000 */
.L_x_12:
[----:B------:R-:W0:Y:S01]  /*0b40*/  S2UR UR5, SR_CgaCtaId ;  /* 0x00000000000579c3 */ /* 0x000e220000008800 */
[----:B------:R-:W-:Y:S01]  /*0b50*/  SHF.L.U32 R8, RZ, 0x1f, RZ ;  /* 0x0000001fff087819 */ /* 0x000fe200000006ff */
[----:B------:R-:W-:Y:S02]  /*0b60*/  UMOV UR4, 0x400 ;  /* 0x0000040000047882 */ /* 0x000fe40000000000 */
[----:B0-----:R-:W-:-:S12]  /*0b70*/  ULEA UR5, UR5, UR4, 0x18 ;  /* 0x0000000405057291 */ /* 0x001fd8000f8ec03f */
.L_x_13:
[----:B0-----:R-:W-:-:S04]  /*0b80*/  IMAD.U32 R9, RZ, RZ, UR5 ;  /* 0x00000005ff097e24 */ /* 0x001fc8000f8e00ff */
[----:B------:R0:W1:Y:S03]  /*0b90*/  SYNCS.PHASECHK.TRANS64.TRYWAIT P0, [R9+URZ+0x38000], R8 ;  /* 0x03800008090075a7 */ /* 0x000066000800017f */
[----:B-1----:R-:W-:Y:S05]  /*0ba0*/  @!P0 NANOSLEEP.SYNCS 0x989680 ;  /* 0x009896800000895d */ /* 0x002fea0003900000 */
[----:B------:R-:W1:Y:S02]  /*0bb0*/  @!P0 SYNCS.PHASECHK.TRANS64 P0, [R9+URZ+0x38000], R8 ;  /* 0x03800008090085a7 */ /* 0x000e64000800007f */
[----:B-1----:R-:W-:Y:S05]  /*0bc0*/  @!P0 BRA `(.L_x_13) ;  /* 0xfffffffc00ec8947 */ /* 0x002fea000383ffff */
[----:B------:R-:W-:Y:S01]  /*0bd0*/  USHF.R.U32.HI UR4, URZ, 0x4, UR5 ;  /* 0x000000043f047899 */ /* 0x000fe20008011605 */
[----:B------:R-:W-:Y:S01]  /*0be0*/  WARPGROUP.ARRIVE ;  /* 0x00000000000079c5 */ /* 0x000fe20000000000 */
[----:B------:R-:W-:Y:S02]  /*0bf0*/  UIADD3 UR5, UR5, 0x1c000, URZ ;  /* 0x0001c00005057890 */ /* 0x000fe4000fffe03f */
[----:B------:R-:W-:Y:S02]  /*0c00*/  ULOP3.LUT UR4, UR4, 0x3fff, URZ, 0xc0, !UPT ;  /* 0x00003fff04047892 */ /* 0x000fe4000f8ec03f */
[----:B------:R-:W-:Y:S02]  /*0c10*/  USHF.R.U32.HI UR5, URZ, 0x4, UR5 ;  /* 0x000000043f057899 */ /* 0x000fe40008011605 */
[----:B------:R-:W-:Y:S02]  /*0c20*/  ULOP3.LUT UR4, UR4, 0x10000, URZ, 0xfc, !UPT ;  /* 0x0001000004047892 */ /* 0x000fe4000f8efc3f */
[----:B------:R-:W-:Y:S01]  /*0c30*/  ULOP3.LUT UR6, UR5, 0x3fff, URZ, 0xc0, !UPT ;  /* 0x00003fff05067892 */ /* 0x000fe2000f8ec03f */
[----:B------:R-:W-:-:S02]  /*0c40*/  UMOV UR7, 0x40000040 ;  /* 0x4000004000077882 */ /* 0x000fc40000000000 */
[----:B------:R-:W-:-:S06]  /*0c50*/  UMOV UR5, 0x80000020 ;  /* 0x8000002000057882 */ /* 0x000fcc0000000000 */
[----:B------:R-:W-:Y:S01]  /*0c60*/  HGMMA.64x64x16.F32.BF16 R24, gdesc[UR4].tnspB, RZ, !UPT ;  /* 0x40e00000041879f0 */ /* 0x000fe2000c7018ff */
[----:B------:R-:W-:Y:S02]  /*0c70*/  UIADD3 UR4, UR4, 0x2, URZ ;  /* 0x0000000204047890 */ /* 0x000fe4000fffe03f */
[----:B------:R-:W-:Y:S01]  /*0c80*/  UIADD3 UR6, UR6, 0x80, URZ ;  /* 0x0000008006067890 */ /* 0x000fe2000fffe03f */
[----:B------:R-:W-:Y:S01]  /*0c90*/  UMOV UR5, 0x80000020 ;  /* 0x8000002000057882 */ /* 0x000fe20000000000 */
[----:B------:R-:W-:-:S07]  /*0ca0*/  UMOV UR7, 0x40000040 ;  /* 0x4000004000077882 */ /* 0x000fce0000000000 */
[----:B------:R-:W-:Y:S01]  /*0cb0*/  HGMMA.64x64x16.F32.BF16 R24, gdesc[UR4].tnspB, R24, gsb0 ;  /* 0x40e00000041879f0 */ /* 0x000fe20008001818 */
[----:B------:R-:W-:-:S05]  /*0cc0*/  UMOV UR4, 0x1 ;  /* 0x0000000100047882 */ /* 0x000fca0000000000 */
.L_x_11:
[----:B0-----:R-:W-:-:S05]  /*0cd0*/  VIMNMX R9, R6, 0x1, PT ;  /* 0x0000000106097848 */ /* 0x001fca0003fe0100 */
[----:B------:R-:W-:-:S05]  /*0ce0*/  IMAD.IADD R8, R6, 0x1, -R9 ;  /* 0x0000000106087824 */ /* 0x000fca00078e0a09 */
[----:B------:R-:W-:-:S13]  /*0cf0*/  ISETP.GE.AND P0, PT, R8, 0x1, PT ;  /* 0x000000010800780c */ /* 0x000fda0003f06270 */
[----:B------:R-:W-:Y:S05]  /*0d00*/  @!P0 BRA `(.L_x_14) ;  /* 0x0000000000f48947 */ /* 0x000fea0003800000 */
[----:B------:R-:W0:Y:S01]  /*0d10*/  S2UR UR6, SR_CgaCtaId ;  /* 0x00000000000679c3 */ /* 0x000e220000008800 */
[----:B------:R-:W-:Y:S01]  /*0d20*/  IMAD R4, R4, R5, RZ ;  /* 0x0000000504047224 */ /* 0x000fe200078e02ff */
[----:B------:R-:W-:Y:S01]  /*0d30*/  UMOV UR5, 0x400 ;  /* 0x0000040000057882 */ /* 0x000fe20000000000 */
[----:B------:R-:W-:Y:S01]  /*0d40*/  LOP3.LUT R9, R3, 0x1, RZ, 0xfc, !PT ;  /* 0x0000000103097812 */ /* 0x000fe200078efcff */
[----:B------:R-:W-:Y:S01]  /*0d50*/  UISETP.NE.U32.AND UP0, UPT, UR4, URZ, UPT ;  /* 0x0000003f0400728c */ /* 0x000fe2000bf05070 */
[----:B------:R-:W-:Y:S02]  /*0d60*/  IMAD R4, R7, R4, RZ ;  /* 0x0000000407047224 */ /* 0x000fe400078e02ff */
[----:B------:R-:W-:-:S03]  /*0d70*/  IMAD.MOV.U32 R7, RZ, RZ, RZ ;  /* 0x000000ffff077224 */ /* 0x000fc600078e00ff */
[----:B------:R-:W-:-:S04]  /*0d80*/  LOP3.LUT R5, RZ, R4, RZ, 0x33, !PT ;  /* 0x00000004ff057212 */ /* 0x000fc800078e33ff */
[----:B------:R-:W-:-:S04]  /*0d90*/  VIMNMX R5, R5, -0x2, !PT ;  /* 0xfffffffe05057848 */ /* 0x000fc80007fe0100 */
[----:B------:R-:W-:Y:S01]  /*0da0*/  IADD3 R4, R5, 0x2, R4 ;  /* 0x0000000205047810 */ /* 0x000fe20007ffe004 */
[----:B0-----:R-:W-:-:S04]  /*0db0*/  ULEA UR7, UR6, UR5, 0x18 ;  /* 0x0000000506077291 */ /* 0x001fc8000f8ec03f */
[----:B------:R-:W-:Y:S02]  /*0dc0*/  UIADD3 UR5, UR7, 0x1c000, URZ ;  /* 0x0001c00007057890 */ /* 0x000fe4000fffe03f */
[----:B------:R-:W-:Y:S02]  /*0dd0*/  USHF.R.U32.HI UR6, URZ, 0x4, UR7 ;  /* 0x000000043f067899 */ /* 0x000fe40008011607 */
[----:B------:R-:W-:Y:S02]  /*0de0*/  USHF.R.U32.HI UR5, URZ, 0x4, UR5 ;  /* 0x000000043f057899 */ /* 0x000fe40008011605 */
[----:B------:R-:W-:Y:S02]  /*0df0*/  ULOP3.LUT UR6, UR6, 0x3fff, URZ, 0xc0, !UPT ;  /* 0x00003fff06067892 */ /* 0x000fe4000f8ec03f */
[----:B------:R-:W-:Y:S02]  /*0e00*/  ULOP3.LUT UR14, UR5, 0x3fff, URZ, 0xc0, !UPT ;  /* 0x00003fff050e7892 */ /* 0x000fe4000f8ec03f */
[----:B------:R-:W-:Y:S01]  /*0e10*/  ULOP3.LUT UR15, UR6, 0x10000, URZ, 0xfc, !UPT ;  /* 0x00010000060f7892 */ /* 0x000fe2000f8efc3f */
[----:B------:R-:W-:-:S11]  /*0e20*/  UMOV UR5, URZ ;  /* 0x0000003f00057c82 */ /* 0x000fd60008000000 */
.L_x_19:
[----:B------:R-:W-:-:S13]  /*0e30*/  ISETP.NE.AND P1, PT, R9, 0x3, PT ;  /* 0x000000030900780c */ /* 0x000fda0003f25270 */
[----:B0-----:R-:W-:Y:S05]  /*0e40*/  @!P1 BRA `(.L_x_15) ;  /* 0x0000000000049947 */ /* 0x001fea0003800000 */
[----:B------:R-:W-:Y:S01]  /*0e50*/  BPT.TRAP 0x1 ;  /* 0x000000040000795c */ /* 0x000fe20000300000 */
.L_x_15:
[----:B------:R-:W-:Y:S01]  /*0e60*/  SHF.L.U32 R5, R7, 0x1f, RZ ;  /* 0x0000001f07057819 */ /* 0x000fe200000006ff */
[----:B------:R-:W-:-:S12]  /*0e70*/  ULEA UR6, UR4, UR7, 0x3 ;  /* 0x0000000704067291 */ /* 0x000fd8000f8e183f */
.L_x_16:
[----:B0-----:R-:W-:-:S04]  /*0e80*/  IMAD.U32 R10, RZ, RZ, UR6 ;  /* 0x00000006ff0a7e24 */ /* 0x001fc8000f8e00ff */
[----:B------:R0:W1:Y:S03]  /*0e90*/  SYNCS.PHASECHK.TRANS64.TRYWAIT P0, [R10+URZ+0x38000], R5 ;  /* 0x038000050a0075a7 */ /* 0x000066000800017f */
[----:B-1----:R-:W-:Y:S05]  /*0ea0*/  @!P0 NANOSLEEP.SYNCS 0x989680 ;  /* 0x009896800000895d */ /* 0x002fea0003900000 */
[----:B------:R-:W1:Y:S02]  /*0eb0*/  @!P0 SYNCS.PHASECHK.TRANS64 P0, [R10+URZ+0x38000], R5 ;  /* 0x038000050a0085a7 */ /* 0x000e64000800007f */
[----:B-1----:R-:W-:Y:S05]  /*0ec0*/  @!P0 BRA `(.L_x_16) ;  /* 0xfffffffc00ec8947 */ /* 0x002fea000383ffff */
[----:B------:R-:W-:Y:S01]  /*0ed0*/  ULEA UR8, UR4, UR15, 0x8 ;  /* 0x0000000f04087291 */ /* 0x000fe2000f8e403f */
[----:B------:R-:W-:Y:S01]  /*0ee0*/  WARPGROUP.ARRIVE ;  /* 0x00000000000079c5 */ /* 0x000fe20000000000 */
[----:B------:R-:W-:Y:S01]  /*0ef0*/  ULEA UR10, UR4, UR14, 0x8 ;  /* 0x0000000e040a7291 */ /* 0x000fe2000f8e403f */
[----:B------:R-:W-:Y:S01]  /*0f00*/  UMOV UR9, 0x80000020 ;  /* 0x8000002000097882 */ /* 0x000fe20000000000 */
[----:B------:R-:W-:-:S07]  /*0f10*/  UMOV UR11, 0x40000040 ;  /* 0x40000040000b7882 */ /* 0x000fce0000000000 */
[----:B------:R-:W-:Y:S01]  /*0f20*/  HGMMA.64x64x16.F32.BF16 R24, gdesc[UR8].tnspB, R24, UP0 ;  /* 0x40e00000081879f0 */ /* 0x000fe2000bf01818 */
[----:B------:R-:W-:Y:S02]  /*0f30*/  UIADD3 UR8, UR8, 0x2, URZ ;  /* 0x0000000208087890 */ /* 0x000fe4000fffe03f */
[----:B------:R-:W-:Y:S01]  /*0f40*/  UIADD3 UR10, UR10, 0x80, URZ ;  /* 0x000000800a0a7890 */ /* 0x000fe2000fffe03f */
[----:B------:R-:W-:Y:S01]  /*0f50*/  UMOV UR9, 0x80000020 ;  /* 0x8000002000097882 */ /* 0x000fe20000000000 */
[----:B------:R-:W-:-:S07]  /*0f60*/  UMOV UR11, 0x40000040 ;  /* 0x40000040000b7882 */ /* 0x000fce0000000000 */
[----:B------:R-:W-:Y:S03]  /*0f70*/  HGMMA.64x64x16.F32.BF16 R24, gdesc[UR8].tnspB, R24, gsb0 ;  /* 0x40e00000081879f0 */ /* 0x000fe60008001818 */
[----:B------:R-:W-:Y:S02]  /*0f80*/  WARPGROUP.DEPBAR.LE gsb0, 0x1 ;  /* 0x00008000000079c5 */ /* 0x000fe40000010100 */
[----:B------:R-:W-:Y:S05]  /*0f90*/  @!P1 BRA `(.L_x_17) ;  /* 0x0000000000049947 */ /* 0x000fea0003800000 */
[----:B------:R-:W-:Y:S01]  /*0fa0*/  BPT.TRAP 0x1 ;  /* 0x000000040000795c */ /* 0x000fe20000300000 */
.L_x_17:
[----:B------:R-:W-:Y:S01]  /*0fb0*/  ULEA UR6, UR5, UR7, 0x3 ;  /* 0x0000000705067291 */ /* 0x000fe2000f8e183f */
[----:B------:R-:W-:-:S03]  /*0fc0*/  ISETP.GT.U32.AND P0, PT, R3, 0x1, PT ;  /* 0x000000010300780c */ /* 0x000fc60003f04070 */
[----:B------:R-:W-:-:S04]  /*0fd0*/  UIADD3 UR6, UR6, 0x380e0, URZ ;  /* 0x000380e006067890 */ /* 0x000fc8000fffe03f */
[----:B------:R-:W-:-:S09]  /*0fe0*/  UPRMT UR6, URZ, 0x654, UR6 ;  /* 0x000006543f067896 */ /* 0x000fd20008000006 */
[----:B------:R-:W-:Y:S01]  /*0ff0*/  SYNCS.ARRIVE.TRANS64.RED.A1T0 RZ, [UR6], RZ ;  /* 0x000000ffffff79a7 */ /* 0x000fe20008100406 */
[----:B------:R-:W-:Y:S05]  /*1000*/  @P0 BRA `(.L_x_18) ;  /* 0x0000000000040947 */ /* 0x000fea0003800000 */
[----:B------:R-:W-:Y:S01]  /*1010*/  BPT.TRAP 0x1 ;  /* 0x000000040000795c */ /* 0x000fe20000300000 */
.L_x_18:
[----:B------:R-:W-:Y:S01]  /*1020*/  VIADD R4, R4, 0xffffffff ;  /* 0xffffffff04047836 */ /* 0x000fe20000000000 */
[----:B------:R-:W-:Y:S02]  /*1030*/  UIADD3 UR4, UR4, 0x1, URZ ;  /* 0x0000000104047890 */ /* 0x000fe4000fffe03f */
[----:B------:R-:W-:Y:S02]  /*1040*/  UIADD3 UR5, UR5, 0x1, URZ ;  /* 0x0000000105057890 */ /* 0x000fe4000fffe03f */
[----:B------:R-:W-:Y:S01]  /*1050*/  ISETP.GT.AND P0, PT, R4, 0x1, PT ;  /* 0x000000010400780c */ /* 0x000fe20003f04270 */
[----:B------:R-:W-:Y:S02]  /*1060*/  UISETP.NE.AND UP0, UPT, UR4, 0x1c, UPT ;  /* 0x0000001c0400788c */ /* 0x000fe4000bf05270 */
[----:B------:R-:W-:Y:S02]  /*1070*/  UISETP.NE.AND UP1, UPT, UR5, 0x1c, UPT ;  /* 0x0000001c0500788c */ /* 0x000fe4000bf25270 */
[----:B------:R-:W-:-:S02]  /*1080*/  USEL UR6, URZ, 0x1, UP0 ;  /* 0x000000013f067887 */ /* 0x000fc40008000000 */
[----:B------:R-:W-:Y:S02]  /*1090*/  USEL UR4, UR4, URZ, UP0 ;  /* 0x0000003f04047287 */ /* 0x000fe40008000000 */
[----:B------:R-:W-:Y:S02]  /*10a0*/  USEL UR5, UR5, URZ, UP1 ;  /* 0x0000003f05057287 */ /* 0x000fe40008800000 */
[----:B------:R-:W-:Y:S01]  /*10b0*/  UPLOP3.LUT UP0, UPT, UPT, UPT, UPT, 0x80, 0x0 ;  /* 0x000000000000789c */ /* 0x000fe20003f0f070 */
[----:B------:R-:W-:Y:S01]  /*10c0*/  LOP3.LUT R7, R7, UR6, RZ, 0x3c, !PT ;  /* 0x0000000607077c12 */ /* 0x000fe2000f8e3cff */
[----:B------:R-:W-:Y:S09]  /*10d0*/  @P0 BRA `(.L_x_19) ;  /* 0xfffffffc00540947 */ /* 0x000ff2000383ffff */
.L_x_14:
[----:B------:R-:W-:Y:S01]  /*10e0*/  ISETP.GE.AND P0, PT, R6, 0x1, PT ;  /* 0x000000010600780c */ /* 0x000fe20003f06270 */
[----:B------:R-:W-:-:S12]  /*10f0*/  WARPGROUP.DEPBAR.LE gsb0, 0x0 ;  /* 0x00008000000079c5 */ /* 0x000fd80000010000 */
[----:B------:R-:W-:Y:S05]  /*1100*/  @!P0 BRA `(.L_x_20) ;  /* 0x0000000000448947 */ /* 0x000fea0003800000 */
[----:B------:R-:W-:-:S04]  /*1110*/  LOP3.LUT R4, R3, 0x1, RZ, 0xfc, !PT ;  /* 0x0000000103047812 */ /* 0x000fc800078efcff */
[----:B------:R-:W-:-:S13]  /*1120*/  ISETP.NE.AND P0, PT, R4, 0x3, PT ;  /* 0x000000030400780c */ /* 0x000fda0003f05270 */
[----:B------:R-:W-:Y:S05]  /*1130*/  @!P0 BRA `(.L_x_21) ;  /* 0x0000000000048947 */ /* 0x000fea0003800000 */
[----:B------:R-:W-:Y:S01]  /*1140*/  BPT.TRAP 0x1 ;  /* 0x000000040000795c */ /* 0x000fe20000300000 */
.L_x_21:
[----:B------:R-:W1:Y:S01]  /*1150*/  S2R R7, SR_CgaCtaId ;  /* 0x0000000000077919 */ /* 0x000e620000008800 */
[----:B------:R-:W-:Y:S02]  /*1160*/  SHF.R.U32.HI R4, RZ, 0x2, R8 ;  /* 0x00000002ff047819 */ /* 0x000fe40000011608 */
[----:B------:R-:W-:Y:S02]  /*1170*/  MOV R6, 0x400 ;  /* 0x0000040000067802 */ /* 0x000fe40000000f00 */
[----:B------:R-:W-:Y:S01]  /*1180*/  ISETP.GT.U32.AND P0, PT, R3, 0x1, PT ;  /* 0x000000010300780c */ /* 0x000fe20003f04070 */
[----:B0-----:R-:W-:-:S04]  /*1190*/  IMAD.WIDE.U32 R4, R4, 0x24924925, RZ ;  /* 0x2492492504047825 */ /* 0x001fc800078e00ff */
[----:B------:R-:W-:Y:S01]  /*11a0*/  IMAD R4, R5, -0x1c, R8 ;  /* 0xffffffe405047824 */ /* 0x000fe200078e0208 */
[----:B-1----:R-:W-:-:S05]  /*11b0*/  LEA R7, R7, R6, 0x18 ;  /* 0x0000000607077211 */ /* 0x002fca00078ec0ff */
[----:B------:R-:W-:-:S04]  /*11c0*/  IMAD R4, R4, 0x8, R7 ;  /* 0x0000000804047824 */ /* 0x000fc800078e0207 */
[----:B------:R-:W-:-:S05]  /*11d0*/  VIADD R4, R4, 0x380e0 ;  /* 0x000380e004047836 */ /* 0x000fca0000000000 */
[----:B------:R-:W-:-:S04]  /*11e0*/  PRMT R4, RZ, 0x654, R4 ;  /* 0x00000654ff047816 */ /* 0x000fc80000000004 */
[----:B------:R1:W-:Y:S01]  /*11f0*/  SYNCS.ARRIVE.TRANS64.RED.A1T0 RZ, [R4+URZ], RZ ;  /* 0x000000ff04ff79a7 */ /* 0x0003e2000810043f */
[----:B------:R-:W-:Y:S05]  /*1200*/  @P0 BRA `(.L_x_20) ;  /* 0x0000000000040947 */ /* 0x000fea0003800000 */
[----:B------:R-:W-:Y:S01]  /*1210*/  BPT.TRAP 0x1 ;  /* 0x000000040000795c */ /* 0x000fe20000300000 */
.L_x_20:
[----:B-1----:R-:W1:Y:S01]  /*1220*/  S2R R4, SR_TID.X ;  /* 0x0000000000047919 */ /* 0x002e620000002100 */
[----:B------:R-:W-:Y:S01]  /*1230*/  ULDC.64 UR4, c[0x0][0x280] ;  /* 0x0000a00000047ab9 */ /* 0x000fe20000000a00 */
[----:B------:R-:W2:Y:S01]  /*1240*/  S2R R9, SR_CTAID.Y ;  /* 0x0000000000097919 */ /* 0x000ea20000002600 */
[----:B------:R-:W4:Y:S01]  /*1250*/  S2R R11, SR_CTAID.X ;  /* 0x00000000000b7919 */ /* 0x000f220000002500 */
[----:B-1----:R-:W-:-:S04]  /*1260*/  SHF.R.S32.HI R3, RZ, 0x1f, R4 ;  /* 0x0000001fff037819 */ /* 0x002fc80000011404 */
[----:B------:R-:W-:Y:S01]  /*1270*/  LEA.HI R3, R3, R4, RZ, 0x7 ;  /* 0x0000000403037211 */ /* 0x000fe200078f38ff */
[----:B--2---:R-:W-:-:S03]  /*1280*/  IMAD.SHL.U32 R9, R9, 0x40, RZ ;  /* 0x0000004009097824 */ /* 0x004fc600078e00ff */
[----:B------:R-:W-:Y:S02]  /*1290*/  LOP3.LUT R3, R3, 0xffffff80, RZ, 0xc0, !PT ;  /* 0xffffff8003037812 */ /* 0x000fe400078ec0ff */
[----:B------:R-:W-:-:S03]  /*12a0*/  ISETP.GE.AND P0, PT, R9, UR5, PT ;  /* 0x0000000509007c0c */ /* 0x000fc6000bf06270 */
[----:B0-----:R-:W-:Y:S02]  /*12b0*/  IMAD.IADD R5, R4, 0x1, -R3 ;  /* 0x0000000104057824 */ /* 0x001fe400078e0a03 */
[----:B----4-:R-:W-:-:S03]  /*12c0*/  IMAD.SHL.U32 R3, R11, 0x40, RZ ;  /* 0x000000400b037824 */ /* 0x010fc600078e00ff */
[----:B------:R-:W-:Y:S02]  /*12d0*/  SHF.R.S32.HI R8, RZ, 0x1f, R5 ;  /* 0x0000001fff087819 */ /* 0x000fe40000011405 */
[----:B------:R-:W-:Y:S02]  /*12e0*/  ISETP.GE.OR P0, PT, R3, UR4, P0 ;  /* 0x0000000403007c0c */ /* 0x000fe40008706670 */
[----:B------:R-:W-:-:S04]  /*12f0*/  LEA.HI R4, R8, R5, RZ, 0x2 ;  /* 0x0000000508047211 */ /* 0x000fc800078f10ff */
[--C-:B------:R-:W-:Y:S02]  /*1300*/  SHF.R.S32.HI R12, RZ, 0x2, R4.reuse ;  /* 0x00000002ff0c7819 */ /* 0x100fe40000011404 */
[----:B------:R-:W-:-:S04]  /*1310*/  SHF.R.S32.HI R7, RZ, 0x1f, R4 ;  /* 0x0000001fff077819 */ /* 0x000fc80000011404 */
[----:B------:R-:W-:-:S04]  /*1320*/  LEA.HI R7, R7, R12, RZ, 0x3 ;  /* 0x0000000c07077211 */ /* 0x000fc800078f18ff */
[----:B------:R-:W-:Y:S01]  /*1330*/  LOP3.LUT R13, R7, 0xfffffff8, RZ, 0xc0, !PT ;  /* 0xfffffff8070d7812 */ /* 0x000fe200078ec0ff */
[----:B------:R-:W-:Y:S06]  /*1340*/  @P0 EXIT ;  /* 0x000000000000094d */ /* 0x000fec0003800000 */
[----:B------:R-:W0:Y:S01]  /*1350*/  LDC.64 R6, c[0x0][0x5d0] ;  /* 0x00017400ff067b82 */ /* 0x000e220000000a00 */
[----:B------:R-:W-:Y:S01]  /*1360*/  LOP3.LUT R10, R4, 0x7ffffffc, RZ, 0xc0, !PT ;  /* 0x7ffffffc040a7812 */ /* 0x000fe200078ec0ff */
[----:B------:R-:W-:Y:S01]  /*1370*/  IMAD.IADD R4, R12, 0x1, -R13 ;  /* 0x000000010c047824 */ /* 0x000fe200078e0a0d */
[----:B------:R-:W-:Y:S02]  /*1380*/  LEA.HI R8, R8, R5, RZ, 0x5 ;  /* 0x0000000508087211 */ /* 0x000fe400078f28ff */
[----:B---3-5:R-:W-:Y:S01]  /*1390*/  FSETP.NEU.AND P1, PT, R2, RZ, PT ;  /* 0x000000ff0200720b */ /* 0x028fe20003f2d000 */
[----:B------:R-:W-:Y:S01]  /*13a0*/  IMAD.IADD R10, R5, 0x1, -R10 ;  /* 0x00000001050a7824 */ /* 0x000fe200078e0a0a */
[----:B------:R-:W-:Y:S02]  /*13b0*/  SHF.R.S32.HI R5, RZ, 0x1f, R4 ;  /* 0x0000001fff057819 */ /* 0x000fe40000011404 */
[----:B------:R-:W-:Y:S01]  /*13c0*/  SHF.R.S32.HI R13, RZ, 0x5, R8 ;  /* 0x00000005ff0d7819 */ /* 0x000fe20000011408 */
[----:B------:R-:W-:-:S02]  /*13d0*/  IMAD.SHL.U32 R12, R10, 0x2, RZ ;  /* 0x000000020a0c7824 */ /* 0x000fc400078e00ff */
[----:B------:R-:W-:-:S03]  /*13e0*/  IMAD.WIDE R10, R11, 0x40, R4 ;  /* 0x000000400b0a7825 */ /* 0x000fc600078e0204 */
[----:B------:R-:W-:Y:S01]  /*13f0*/  SHF.R.S32.HI R14, RZ, 0x1f, R12 ;  /* 0x0000001fff0e7819 */ /* 0x000fe2000001140c */
[----:B------:R-:W-:Y:S01]  /*1400*/  IMAD R5, R13, -0x10, -R3 ;  /* 0xfffffff00d057824 */ /* 0x000fe200078e0a03 */
[----:B------:R-:W-:Y:S01]  /*1410*/  IADD3 R8, P0, R9, R12, RZ ;  /* 0x0000000c09087210 */ /* 0x000fe20007f1e0ff */
[----:B------:R-:W-:Y:S01]  /*1420*/  IMAD.WIDE R10, R13, 0x10, R10 ;  /* 0x000000100d0a7825 */ /* 0x000fe200078e020a */
[----:B------:R-:W-:Y:S02]  /*1430*/  IADD3 R3, -R12, UR5, -R9 ;  /* 0x000000050c037c10 */ /* 0x000fe4000fffe909 */
[----:B------:R-:W-:Y:S02]  /*1440*/  LEA.HI.X.SX32 R9, R9, R14, 0x1, P0 ;  /* 0x0000000e09097211 */ /* 0x000fe400000f0eff */
[----:B------:R-:W-:Y:S01]  /*1450*/  IADD3 R4, R5, UR4, -R4 ;  /* 0x0000000405047c10 */ /* 0x000fe2000fffe804 */
[-C--:B0-----:R-:W-:Y:S01]  /*1460*/  IMAD R5, R11, R6.reuse, RZ ;  /* 0x000000060b057224 */ /* 0x081fe200078e02ff */
[----:B------:R-:W-:Y:S01]  /*1470*/  ISETP.GT.AND P0, PT, R3, RZ, PT ;  /* 0x000000ff0300720c */ /* 0x000fe20003f04270 */
[----:B------:R-:W-:Y:S01]  /*1480*/  IMAD.WIDE.U32 R12, R10, R6, R8 ;  /* 0x000000060a0c7225 */ /* 0x000fe200078e0008 */
[----:B------:R-:W-:-:S02]  /*1490*/  SHF.L.U64.HI R16, R6, 0x3, R7 ;  /* 0x0000000306107819 */ /* 0x000fc40000010207 */
[----:B------:R-:W-:Y:S01]  /*14a0*/  ISETP.GT.AND P2, PT, R4, RZ, P0 ;  /* 0x000000ff0400720c */ /* 0x000fe20000744270 */
[----:B------:R-:W-:Y:S02]  /*14b0*/  IMAD R5, R10, R7, R5 ;  /* 0x000000070a057224 */ /* 0x000fe400078e0205 */
[----:B------:R-:W-:Y:S02]  /*14c0*/  IMAD.SHL.U32 R17, R6, 0x8, RZ ;  /* 0x0000000806117824 */ /* 0x000fe400078e00ff */
[----:B------:R-:W-:Y:S01]  /*14d0*/  IMAD.IADD R19, R13, 0x1, R5 ;  /* 0x000000010d137824 */ /* 0x000fe200078e0205 */
[----:B------:R-:W-:Y:S07]  /*14e0*/  @!P1 BRA `(.L_x_22) ;  /* 0x00000018001c9947 */ /* 0x000fee0003800000 */
[----:B------:R-:W-:Y:S01]  /*14f0*/  ULDC.64 UR6, c[0x0][0x5b0] ;  /* 0x00016c0000067ab9 */ /* 0x000fe20000000a00 */
[----:B------:R-:W-:Y:S01]  /*1500*/  ULDC.64 UR8, c[0x0][0x5a8] ;  /* 0x00016a0000087ab9 */ /* 0x000fe20000000a00 */
[----:B------:R-:W-:Y:S01]  /*1510*/  IMAD R5, R11, UR6, RZ ;  /* 0x000000060b057c24 */ /* 0x000fe2000f8e02ff */
[----:B------:R-:W-:Y:S01]  /*1520*/  ULDC.64 UR4, c[0x0][0x5c8] ;  /* 0x0001720000047ab9 */ /* 0x000fe20000000a00 */
[----:B------:R-:W-:-:S04]  /*1530*/  IMAD.WIDE.U32 R14, R10, UR6, R8 ;  /* 0x000000060a0e7c25 */ /* 0x000fc8000f8e0008 */
[----:B------:R-:W-:Y:S01]  /*1540*/  IMAD R5, R10, UR7, R5 ;  /* 0x000000070a057c24 */ /* 0x000fe2000f8e0205 */
[----:B------:R-:W-:-:S03]  /*1550*/  LEA R6, P1, R14, UR8, 0x1 ;  /* 0x000000080e067c11 */ /* 0x000fc6000f8208ff */
[----:B------:R-:W-:-:S05]  /*1560*/  IMAD.IADD R7, R15, 0x1, R5 ;  /* 0x000000010f077824 */ /* 0x000fca00078e0205 */
[----:B------:R-:W-:-:S05]  /*1570*/  LEA.HI.X R7, R14, UR9, R7, 0x1, P1 ;  /* 0x000000090e077c11 */ /* 0x000fca00088f0c07 */
[----:B------:R-:W2:Y:S01]  /*1580*/  @P2 LDG.E.LTC128B.U16 R13, desc[UR12][R6.64] ;  /* 0x0000000c060d2981 */ /* 0x000ea2000c1e1520 */
[----:B------:R-:W-:Y:S01]  /*1590*/  LEA R14, P4, R12, UR4, 0x1 ;  /* 0x000000040c0e7c11 */ /* 0x000fe2000f8808ff */
[----:B------:R-:W-:Y:S01]  /*15a0*/  BSSY B0, `(.L_x_23) ;  /* 0x000000d000007945 */ /* 0x000fe20003800000 */
[----:B------:R-:W-:-:S04]  /*15b0*/  ISETP.GT.AND P1, PT, R3, 0x1, PT ;  /* 0x000000010300780c */ /* 0x000fc80003f24270 */
[----:B------:R-:W-:Y:S01]  /*15c0*/  ISETP.GT.AND P3, PT, R4, RZ, P1 ;  /* 0x000000ff0400720c */ /* 0x000fe20000f64270 */
[----:B--2---:R-:W-:-:S04]  /*15d0*/  IMAD.U32 R15, R13, 0x10000, RZ ;  /* 0x000100000d0f7824 */ /* 0x004fc800078e00ff */
[----:B------:R-:W-:-:S04]  /*15e0*/  FMUL R15, R15, R2 ;  /* 0x000000020f0f7220 */ /* 0x000fc80000400000 */
[----:B------:R-:W-:-:S05]  /*15f0*/  FFMA R15, R24, R0, R15 ;  /* 0x00000000180f7223 */ /* 0x000fca000000000f */
[----:B------:R-:W-:Y:S02]  /*1600*/  F2FP.BF16.F32.PACK_AB R18, RZ, R15 ;  /* 0x0000000fff12723e */ /* 0x000fe400000010ff */
[----:B------:R-:W-:Y:S02]  /*1610*/  LEA.HI.X R15, R12, UR5, R19, 0x1, P4 ;  /* 0x000000050c0f7c11 */ /* 0x000fe4000a0f0c13 */
[----:B------:R-:W-:Y:S02]  /*1620*/  PRMT R12, R18, 0x7610, R12 ;  /* 0x00007610120c7816 */ /* 0x000fe4000000000c */
[----:B------:R-:W-:-:S03]  /*1630*/  PRMT R18, R13, 0x7610, R18 ;  /* 0x000076100d127816 */ /* 0x000fc60000000012 */
[----:B------:R0:W-:Y:S01]  /*1640*/  @P2 STG.E.U16 desc[UR12][R14.64], R12 ;  /* 0x0000000c0e002986 */ /* 0x0001e2000c10150c */
[----:B------:R-:W-:Y:S05]  /*1650*/  @!P3 BRA `(.L_x_24) ;  /* 0x000000000004b947 */ /* 0x000fea0003800000 */
[----:B------:R1:W5:Y:S02]  /*1660*/  LDG.E.LTC128B.U16 R18, desc[UR12][R6.64+0x2] ;  /* 0x0000020c06127981 */ /* 0x000364000c1e1520 */
.L_x_24:
[----:B------:R-:W-:Y:S05]  /*1670*/  BSYNC B0 ;  /* 0x0000000000007941 */ /* 0x000fea0003800000 */
.L_x_23:
[----:B------:R-:W-:Y:S01]  /*1680*/  USHF.L.U32 UR5, UR6, 0x3, URZ ;  /* 0x0000000306057899 */ /* 0x000fe2000800063f */
[----:B-----5:R-:W-:Y:S01]  /*1690*/  IMAD.U32 R11, R18, 0x10000, RZ ;  /* 0x00010000120b7824 */ /* 0x020fe200078e00ff */
[----:B------:R-:W-:Y:S01]  /*16a0*/  USHF.L.U64.HI UR4, UR6, 0x3, UR7 ;  /* 0x0000000306047899 */ /* 0x000fe20008010207 */
[----:B------:R-:W-:Y:S02]  /*16b0*/  ISETP.GT.AND P0, PT, R4, 0x8, P0 ;  /* 0x000000080400780c */ /* 0x000fe40000704270 */
[----:B------:R-:W-:Y:S01]  /*16c0*/  FMUL R20, R11, R2 ;  /* 0x000000020b147220 */ /* 0x000fe20000400000 */
[----:B0-----:R-:W-:Y:S02]  /*16d0*/  IMAD.U32 R12, RZ, RZ, UR5 ;  /* 0x00000005ff0c7e24 */ /* 0x001fe4000f8e00ff */
[----:B------:R-:W-:Y:S02]  /*16e0*/  IMAD.U32 R13, RZ, RZ, UR4 ;  /* 0x00000004ff0d7e24 */ /* 0x000fe4000f8e00ff */
[----:B------:R-:W-:Y:S01]  /*16f0*/  FFMA R20, R25, R0, R20 ;  /* 0x0000000019147223 */ /* 0x000fe20000000014 */
[----:B------:R-:W-:-:S04]  /*1700*/  IMAD.WIDE.U32 R12, R10, UR6, R12 ;  /* 0x000000060a0c7c25 */ /* 0x000fc8000f8e000c */
[----:B------:R-:W-:Y:S02]  /*1710*/  F2FP.BF16.F32.PACK_AB R20, RZ, R20 ;  /* 0x00000014ff14723e */ /* 0x000fe400000010ff */
[----:B------:R-:W-:Y:S01]  /*1720*/  IADD3 R10, P2, R8, R12, RZ ;  /* 0x0000000c080a7210 */ /* 0x000fe20007f5e0ff */
[----:B------:R-:W-:-:S03]  /*1730*/  @P3 IMAD.MOV.U32 R12, RZ, RZ, R14 ;  /* 0x000000ffff0c3224 */ /* 0x000fc600078e000e */
[----:B------:R-:W-:Y:S01]  /*1740*/  IADD3.X R5, R9, R5, R13, P2, !PT ;  /* 0x0000000509057210 */ /* 0x000fe200017fe40d */
[----:B------:R-:W-:Y:S01]  /*1750*/  @P3 IMAD.MOV.U32 R13, RZ, RZ, R15 ;  /* 0x000000ffff0d3224 */ /* 0x000fe200078e000f */
[----:B------:R-:W-:-:S04]  /*1760*/  LEA R8, P2, R10, UR8, 0x1 ;  /* 0x000000080a087c11 */ /* 0x000fc8000f8408ff */
[----:B------:R-:W-:Y:S01]  /*1770*/  LEA.HI.X R9, R10, UR9, R5, 0x1, P2 ;  /* 0x000000090a097c11 */ /* 0x000fe200090f0c05 */
[----:B------:R0:W-:Y:S04]  /*1780*/  @P3 STG.E.U16 desc[UR12][R12.64+0x2], R20 ;  /* 0x000002140c003986 */ /* 0x0001e8000c10150c */
[----:B------:R-:W2:Y:S01]  /*1790*/  @P0 LDG.E.LTC128B.U16 R18, desc[UR12][R8.64] ;  /* 0x0000000c08120981 */ /* 0x000ea2000c1e1520 */
[C---:B------:R-:W-:Y:S01]  /*17a0*/  SHF.L.U64.HI R11, R17.reuse, 0x1, R16 ;  /* 0x00000001110b7819 */ /* 0x040fe20000010210 */
[----:B------:R-:W-:Y:S01]  /*17b0*/  BSSY B0, `(.L_x_25) ;  /* 0x000000b000007945 */ /* 0x000fe20003800000 */
[----:B------:R-:W-:Y:S02]  /*17c0*/  LEA R10, P2, R17, R14, 0x1 ;  /* 0x0000000e110a7211 */ /* 0x000fe400078408ff */
[----:B------:R-:W-:-:S03]  /*17d0*/  ISETP.GT.AND P1, PT, R4, 0x8, P1 ;  /* 0x000000080400780c */ /* 0x000fc60000f24270 */
[----:B------:R-:W-:Y:S02]  /*17e0*/  IMAD.X R11, R11, 0x1, R15, P2 ;  /* 0x000000010b0b7824 */ /* 0x000fe400010e060f */
[----:B--2---:R-:W-:-:S04]  /*17f0*/  IMAD.U32 R5, R18, 0x10000, RZ ;  /* 0x0001000012057824 */ /* 0x004fc800078e00ff */
[----:B------:R-:W-:-:S04]  /*1800*/  FMUL R5, R5, R2 ;  /* 0x0000000205057220 */ /* 0x000fc80000400000 */
[----:B------:R-:W-:-:S05]  /*1810*/  FFMA R5, R26, R0, R5 ;  /* 0x000000001a057223 */ /* 0x000fca0000000005 */
[----:B------:R-:W-:-:S05]  /*1820*/  F2FP.BF16.F32.PACK_AB R5, RZ, R5 ;  /* 0x00000005ff05723e */ /* 0x000fca00000010ff */
[----:B------:R0:W-:Y:S01]  /*1830*/  @P0 STG.E.U16 desc[UR12][R10.64], R5 ;  /* 0x000000050a000986 */ /* 0x0001e2000c10150c */
[----:B------:R-:W-:Y:S05]  /*1840*/  @!P1 BRA `(.L_x_26) ;  /* 0x0000000000049947 */ /* 0x000fea0003800000 */
[----:B------:R2:W5:Y:S02]  /*1850*/  LDG.E.LTC128B.U16 R18, desc[UR12][R8.64+0x2] ;  /* 0x0000020c08127981 */ /* 0x000564000c1e1520 */
.L_x_26:
[----:B------:R-:W-:Y:S05]  /*1860*/  BSYNC B0 ;  /* 0x0000000000007941 */ /* 0x000fea0003800000 */
.L_x_25:
[----:B0----5:R-:W-:Y:S01]  /*1870*/  IMAD.U32 R5, R18, 0x10000, RZ ;  /* 0x0001000012057824 */ /* 0x021fe200078e00ff */
[----:B------:R-:W-:Y:S01]  /*1880*/  ISETP.GT.AND P0, PT, R3, 0x8, PT ;  /* 0x000000080300780c */ /* 0x000fe20003f04270 */
[----:B------:R-:W-:Y:S02]  /*1890*/  BSSY B0, `(.L_x_27) ;  /* 0x0000008000007945 */ /* 0x000fe40003800000 */
[----:B------:R-:W-:Y:S01]  /*18a0*/  FMUL R12, R5, R2 ;  /* 0x00000002050c7220 */ /* 0x000fe20000400000 */
[----:B------:R-:W-:-:S03]  /*18b0*/  ISETP.GT.AND P2, PT, R4, RZ, P0 ;  /* 0x000000ff0400720c */ /* 0x000fc60000744270 */
[----:B------:R-:W-:-:S05]  /*18c0*/  FFMA R12, R27, R0, R12 ;  /* 0x000000001b0c7223 */ /* 0x000fca000000000c */
[----:B------:R-:W-:-:S05]  /*18d0*/  F2FP.BF16.F32.PACK_AB R12, RZ, R12 ;  /* 0x0000000cff0c723e */ /* 0x000fca00000010ff */
[----:B------:R0:W-:Y:S01]  /*18e0*/  @P1 STG.E.U16 desc[UR12][R10.64+0x2], R12 ;  /* 0x0000020c0a001986 */ /* 0x0001e2000c10150c */
[----:B------:R-:W-:Y:S05]  /*18f0*/  @!P2 BRA `(.L_x_28) ;  /* 0x000000000004a947 */ /* 0x000fea0003800000 */
[----:B------:R3:W5:Y:S02]  /*1900*/  LDG.E.LTC128B.U16 R18, desc[UR12][R6.64+0x10] ;  /* 0x0000100c06127981 */ /* 0x000764000c1e1520 */
.L_x_28:
[----:B------:R-:W-:Y:S05]  /*1910*/  BSYNC B0 ;  /* 0x0000000000007941 */ /* 0x000fea0003800000 */
.L_x_27:
[----:B-----5:R-:W-:Y:S01]  /*1920*/  IMAD.U32 R5, R18, 0x10000, RZ ;  /* 0x0001000012057824 */ /* 0x020fe200078e00ff */
[----:B------:R-:W-:Y:S01]  /*1930*/  ISETP.GT.AND P1, PT, R3, 0x9, PT ;  /* 0x000000090300780c */ /* 0x000fe20003f24270 */
[----:B0-----:R-:W-:Y:S01]  /*1940*/  @P2 IMAD.MOV.U32 R12, RZ, RZ, R14 ;  /* 0x000000ffff0c2224 */ /* 0x001fe200078e000e */
[----:B------:R-:W-:Y:S01]  /*1950*/  BSSY B0, `(.L_x_29) ;  /* 0x0000009000007945 */ /* 0x000fe20003800000 */
[----:B------:R-:W-:Y:S01]  /*1960*/  FMUL R5, R5, R2 ;  /* 0x0000000205057220 */ /* 0x000fe20000400000 */
[----:B------:R-:W-:Y:S01]  /*1970*/  @P2 IMAD.MOV.U32 R13, RZ, RZ, R15 ;  /* 0x000000ffff0d2224 */ /* 0x000fe200078e000f */
[----:B------:R-:W-:Y:S02]  /*1980*/  ISETP.GT.AND P3, PT, R4, RZ, P1 ;  /* 0x000000ff0400720c */ /* 0x000fe40000f64270 */
[----:B------:R-:W-:-:S05]  /*1990*/  FFMA R5, R28, R0, R5 ;  /* 0x000000001c057223 */ /* 0x000fca0000000005 */
[----:B------:R-:W-:-:S05]  /*19a0*/  F2FP.BF16.F32.PACK_AB R5, RZ, R5 ;  /* 0x00000005ff05723e */ /* 0x000fca00000010ff */
[----:B------:R0:W-:Y:S01]  /*19b0*/  @P2 STG.E.U16 desc[UR12][R12.64+0x10], R5 ;  /* 0x000010050c002986 */ /* 0x0001e2000c10150c */
[----:B------:R-:W-:Y:S05]  /*19c0*/  @!P3 BRA `(.L_x_30) ;  /* 0x000000000004b947 */ /* 0x000fea0003800000 */
[----:B------:R4:W5:Y:S02]  /*19d0*/  LDG.E.LTC128B.U16 R18, desc[UR12][R6.64+0x12] ;  /* 0x0000120c06127981 */ /* 0x000964000c1e1520 */
.L_x_30:
[----:B------:R-:W-:Y:S05]  /*19e0*/  BSYNC B0 ;  /* 0x0000000000007941 */ /* 0x000fea0003800000 */
.L_x_29:
[----:B0----5:R-:W-:Y:S01]  /*19f0*/  IMAD.U32 R5, R18, 0x10000, RZ ;  /* 0x0001000012057824 */ /* 0x021fe200078e00ff */
[----:B------:R-:W-:Y:S01]  /*1a00*/  ISETP.GT.AND P0, PT, R4, 0x8, P0 ;  /* 0x000000080400780c */ /* 0x000fe20000704270 */
[----:B------:R-:W-:Y:S01]  /*1a10*/  @P3 IMAD.MOV.U32 R13, RZ, RZ, R15 ;  /* 0x000000ffff0d3224 */ /* 0x000fe200078e000f */
[----:B------:R-:W-:Y:S01]  /*1a20*/  BSSY B0, `(.L_x_31) ;  /* 0x0000009000007945 */ /* 0x000fe20003800000 */
[----:B------:R-:W-:-:S04]  /*1a30*/  FMUL R12, R5, R2 ;  /* 0x00000002050c7220 */ /* 0x000fc80000400000 */
[----:B------:R-:W-:-:S05]  /*1a40*/  FFMA R12, R29, R0, R12 ;  /* 0x000000001d0c7223 */ /* 0x000fca000000000c */
[----:B------:R-:W-:-:S04]  /*1a50*/  F2FP.BF16.F32.PACK_AB R12, RZ, R12 ;  /* 0x0000000cff0c723e */ /* 0x000fc800000010ff */
[----:B------:R-:W-:Y:S01]  /*1a60*/  PRMT R5, R12, 0x7610, R5 ;  /* 0x000076100c057816 */ /* 0x000fe20000000005 */
[----:B------:R-:W-:-:S05]  /*1a70*/  @P3 IMAD.MOV.U32 R12, RZ, RZ, R14 ;  /* 0x000000ffff0c3224 */ /* 0x000fca00078e000e */
[----:B------:R0:W-:Y:S01]  /*1a80*/  @P3 STG.E.U16 desc[UR12][R12.64+0x12], R5 ;  /* 0x000012050c003986 */ /* 0x0001e2000c10150c */
[----:B------:R-:W-:Y:S05]  /*1a90*/  @!P0 BRA `(.L_x_32) ;  /* 0x0000000000048947 */ /* 0x000fea0003800000 */
[----:B------:R0:W5:Y:S02]  /*1aa0*/  LDG.E.LTC128B.U16 R18, desc[UR12][R8.64+0x10] ;  /* 0x0000100c08127981 */ /* 0x000164000c1e1520 */
.L_x_32:
[----:B------:R-:W-:Y:S05]  /*1ab0*/  BSYNC B0 ;  /* 0x0000000000007941 */ /* 0x000fea0003800000 */
.L_x_31:
[----:B0----5:R-:W-:Y:S01]  /*1ac0*/  IMAD.U32 R5, R18, 0x10000, RZ ;  /* 0x0001000012057824 */ /* 0x021fe200078e00ff */
[----:B------:R-:W-:Y:S01]  /*1ad0*/  ISETP.GT.AND P1, PT, R4, 0x8, P1 ;  /* 0x000000080400780c */ /* 0x000fe20000f24270 */
[----:B------:R-:W-:Y:S02]  /*1ae0*/  BSSY B0, `(.L_x_33) ;  /* 0x0000007000007945 */ /* 0x000fe40003800000 */
[----:B------:R-:W-:-:S04]  /*1af0*/  FMUL R5, R5, R2 ;  /* 0x0000000205057220 */ /* 0x000fc80000400000 */
[----:B------:R-:W-:-:S05]  /*1b00*/  FFMA R5, R30, R0, R5 ;  /* 0x000000001e057223 */ /* 0x000fca0000000005 */
[----:B------:R-:W-:-:S05]  /*1b10*/  F2FP.BF16.F32.PACK_AB R5, RZ, R5 ;  /* 0x00000005ff05723e */ /* 0x000fca00000010ff */
[----:B------:R0:W-:Y:S01]  /*1b20*/  @P0 STG.E.U16 desc[UR12][R10.64+0x10], R5 ;  /* 0x000010050a000986 */ /* 0x0001e2000c10150c */
[----:B------:R-:W-:Y:S05]  /*1b30*/  @!P1 BRA `(.L_x_34) ;  /* 0x0000000000049947 */ /* 0x000fea0003800000 */
[----:B------:R0:W5:Y:S02]  /*1b40*/  LDG.E.LTC128B.U16 R18, desc[UR12][R8.64+0x12] ;  /* 0x0000120c08127981 */ /* 0x000164000c1e1520 */
.L_x_34:
[----:B------:R-:W-:Y:S05]  /*1b50*/  BSYNC B0 ;  /* 0x0000000000007941 */ /* 0x000fea0003800000 */
.L_x_33:
        /* <DEDUP_REMOVED lines=10> */
.L_x_36:
[----:B------:R-:W-:Y:S05]  /*1c00*/  BSYNC B0 ;  /* 0x0000000000007941 */ /* 0x000fea0003800000 */
.L_x_35:
        /* <DEDUP_REMOVED lines=12> */
.L_x_38:
[----:B------:R-:W-:Y:S05]  /*1cd0*/  BSYNC B0 ;  /* 0x0000000000007941 */ /* 0x000fea0003800000 */
.L_x_37:
        /* <DEDUP_REMOVED lines=12> */
.L_x_40:
[----:B------:R-:W-:Y:S05]  /*1da0*/  BSYNC B0 ;  /* 0x0000000000007941 */ /* 0x000fea0003800000 */
.L_x_39:
        /* <DEDUP_REMOVED lines=9> */
.L_x_42:
[----:B------:R-:W-:Y:S05]  /*1e40*/  BSYNC B0 ;  /* 0x0000000000007941 */ /* 0x000fea0003800000 */
.L_x_41:
        /* <DEDUP_REMOVED lines=10> */
.L_x_44:
[----:B------:R-:W-:Y:S05]  /*1ef0*/  BSYNC B0 ;  /* 0x0000000000007941 */ /* 0x000fea0003800000 */
.L_x_43:
        /* <DEDUP_REMOVED lines=12> */
.L_x_46:
[----:B------:R-:W-:Y:S05]  /*1fc0*/  BSYNC B0 ;  /* 0x0000000000007941 */ /* 0x000fea0003800000 */
.L_x_45:
        /* <DEDUP_REMOVED lines=12> */
.L_x_48:
[----:B------:R-:W-:Y:S05]  /*2090*/  BSYNC B0 ;  /* 0x0000000000007941 */ /* 0x000fea0003800000 */
.L_x_47:
        /* <DEDUP_REMOVED lines=9> */
.L_x_50:
[----:B------:R-:W-:Y:S05]  /*2130*/  BSYNC B0 ;  /* 0x0000000000007941 */ /* 0x000fea0003800000 */
.L_x_49:
        /* <DEDUP_REMOVED lines=10> */
.L_x_52:
[----:B------:R-:W-:Y:S05]  /*21e0*/  BSYNC B0 ;  /* 0x0000000000007941 */ /* 0x000fea0003800000 */
.L_x_51:
        /* <DEDUP_REMOVED lines=12> */
.L_x_54:
[----:B------:R-:W-:Y:S05]  /*22b0*/  BSYNC B0 ;  /* 0x0000000000007941 */ /* 0x000fea0003800000 */
.L_x_53:
        /* <DEDUP_REMOVED lines=12> */
.L_x_56:
[----:B------:R-:W-:Y:S05]  /*2380*/  BSYNC B0 ;  /* 0x0000000000007941 */ /* 0x000fea0003800000 */
.L_x_55:
        /* <DEDUP_REMOVED lines=9> */
.L_x_58:
[----:B------:R-:W-:Y:S05]  /*2420*/  BSYNC B0 ;  /* 0x0000000000007941 */ /* 0x000fea0003800000 */
.L_x_57:
        /* <DEDUP_REMOVED lines=10> */
.L_x_60:
[----:B------:R-:W-:Y:S05]  /*24d0*/  BSYNC B0 ;  /* 0x0000000000007941 */ /* 0x000fea0003800000 */
.L_x_59:
        /* <DEDUP_REMOVED lines=12> */
.L_x_62:
[----:B------:R-:W-:Y:S05]  /*25a0*/  BSYNC B0 ;  /* 0x0000000000007941 */ /* 0x000fea0003800000 */
.L_x_61:
        /* <DEDUP_REMOVED lines=12> */
.L_x_64:
[----:B------:R-:W-:Y:S05]  /*2670*/  BSYNC B0 ;  /* 0x0000000000007941 */ /* 0x000fea0003800000 */
.L_x_63:
        /* <DEDUP_REMOVED lines=9> */
.L_x_66:
[----:B------:R-:W-:Y:S05]  /*2710*/  BSYNC B0 ;  /* 0x0000000000007941 */ /* 0x000fea0003800000 */
.L_x_65:
        /* <DEDUP_REMOVED lines=10> */
.L_x_68:
[----:B------:R-:W-:Y:S05]  /*27c0*/  BSYNC B0 ;  /* 0x0000000000007941 */ /* 0x000fea0003800000 */
.L_x_67:
        /* <DEDUP_REMOVED lines=12> */
.L_x_70:
[----:B------:R-:W-:Y:S05]  /*2890*/  BSYNC B0 ;  /* 0x0000000000007941 */ /* 0x000fea0003800000 */
.L_x_69:
        /* <DEDUP_REMOVED lines=12> */
.L_x_72:
[----:B------:R-:W-:Y:S05]  /*2960*/  BSYNC B0 ;  /* 0x0000000000007941 */ /* 0x000fea0003800000 */
.L_x_71:
        /* <DEDUP_REMOVED lines=9> */
.L_x_74:
[----:B------:R-:W-:Y:S05]  /*2a00*/  BSYNC B0 ;  /* 0x0000000000007941 */ /* 0x000fea0003800000 */
.L_x_73:
        /* <DEDUP_REMOVED lines=10> */
.L_x_76:
[----:B------:R-:W-:Y:S05]  /*2ab0*/  BSYNC B0 ;  /* 0x0000000000007941 */ /* 0x000fea0003800000 */
.L_x_75:
        /* <DEDUP_REMOVED lines=12> */
.L_x_78:
[----:B------:R-:W-:Y:S05]  /*2b80*/  BSYNC B0 ;  /* 0x0000000000007941 */ /* 0x000fea0003800000 */
.L_x_77:
[----:B-----5:R-:W-:Y:S01]  /*2b90*/  IMAD.U32 R3, R18, 0x10000, RZ ;  /* 0x0001000012037824 */ /* 0x020fe200078e00ff */
[----:B------:R-:W-:Y:S01]  /*2ba0*/  ISETP.GT.AND P0, PT, R4, 0x8, P0 ;  /* 0x000000080400780c */ /* 0x000fe20000704270 */
[----:B------:R-:W-:Y:S02]  /*2bb0*/  BSSY B0, `(.L_x_79) ;  /* 0x0000007000007945 */ /* 0x000fe40003800000 */
[----:B01-34-:R-:W-:-:S04]  /*2bc0*/  FMUL R6, R3, R2 ;  /* 0x0000000203067220 */ /* 0x01bfc80000400000 */
[----:B------:R-:W-:-:S05]  /*2bd0*/  FFMA R6, R53, R0, R6 ;  /* 0x0000000035067223 */ /* 0x000fca0000000006 */
[----:B------:R-:W-:-:S05]  /*2be0*/  F2FP.BF16.F32.PACK_AB R6, RZ, R6 ;  /* 0x00000006ff06723e */ /* 0x000fca00000010ff */
[----:B------:R0:W-:Y:S01]  /*2bf0*/  @P3 STG.E.U16 desc[UR12][R14.64+0x72], R6 ;  /* 0x000072060e003986 */ /* 0x0001e2000c10150c */
[----:B------:R-:W-:Y:S05]  /*2c00*/  @!P0 BRA `(.L_x_80) ;  /* 0x0000000000048947 */ /* 0x000fea0003800000 */
[----:B------:R1:W5:Y:S02]  /*2c10*/  LDG.E.LTC128B.U16 R18, desc[UR12][R8.64+0x70] ;  /* 0x0000700c08127981 */ /* 0x000364000c1e1520 */
.L_x_80:
[----:B------:R-:W-:Y:S05]  /*2c20*/  BSYNC B0 ;  /* 0x0000000000007941 */ /* 0x000fea0003800000 */
.L_x_79:
[----:B-----5:R-:W-:Y:S01]  /*2c30*/  IMAD.U32 R3, R18, 0x10000, RZ ;  /* 0x0001000012037824 */ /* 0x020fe200078e00ff */
[----:B------:R-:W-:Y:S01]  /*2c40*/  ISETP.GT.AND P1, PT, R4, 0x8, P1 ;  /* 0x000000080400780c */ /* 0x000fe20000f24270 */
[----:B------:R-:W-:Y:S01]  /*2c50*/  @P0 IMAD.MOV.U32 R4, RZ, RZ, R10 ;  /* 0x000000ffff040224 */ /* 0x000fe200078e000a */
[----:B------:R-:W-:Y:S01]  /*2c60*/  BSSY B0, `(.L_x_81) ;  /* 0x0000008000007945 */ /* 0x000fe20003800000 */
[----:B------:R-:W-:Y:S01]  /*2c70*/  FMUL R3, R3, R2 ;  /* 0x0000000203037220 */ /* 0x000fe20000400000 */
[----:B------:R-:W-:-:S03]  /*2c80*/  @P0 IMAD.MOV.U32 R5, RZ, RZ, R11 ;  /* 0x000000ffff050224 */ /* 0x000fc600078e000b */
[----:B------:R-:W-:-:S05]  /*2c90*/  FFMA R3, R54, R0, R3 ;  /* 0x0000000036037223 */ /* 0x000fca0000000003 */
[----:B------:R-:W-:-:S05]  /*2ca0*/  F2FP.BF16.F32.PACK_AB R3, RZ, R3 ;  /* 0x00000003ff03723e */ /* 0x000fca00000010ff */
[----:B------:R3:W-:Y:S01]  /*2cb0*/  @P0 STG.E.U16 desc[UR12][R4.64+0x70], R3 ;  /* 0x0000700304000986 */ /* 0x0007e2000c10150c */
[----:B------:R-:W-:Y:S05]  /*2cc0*/  @!P1 BRA `(.L_x_82) ;  /* 0x0000000000049947 */ /* 0x000fea0003800000 */
[----:B------:R4:W5:Y:S02]  /*2cd0*/  LDG.E.LTC128B.U16 R18, desc[UR12][R8.64+0x72] ;  /* 0x0000720c08127981 */ /* 0x000964000c1e1520 */
.L_x_82:
[----:B------:R-:W-:Y:S05]  /*2ce0*/  BSYNC B0 ;  /* 0x0000000000007941 */ /* 0x000fea0003800000 */
.L_x_81:
[----:B---3-5:R-:W-:-:S04]  /*2cf0*/  IMAD.U32 R3, R18, 0x10000, RZ ;  /* 0x0001000012037824 */ /* 0x028fc800078e00ff */
[----:B------:R-:W-:-:S04]  /*2d00*/  FMUL R2, R3, R2 ;  /* 0x0000000203027220 */ /* 0x000fc80000400000 */
[----:B------:R-:W-:Y:S01]  /*2d10*/  FFMA R2, R55, R0, R2 ;  /* 0x0000000037027223 */ /* 0x000fe20000000002 */
[----:B------:R-:W-:Y:S06]  /*2d20*/  @!P1 EXIT ;  /* 0x000000000000994d */ /* 0x000fec0003800000 */
[----:B------:R-:W-:-:S05]  /*2d30*/  F2FP.BF16.F32.PACK_AB R2, RZ, R2 ;  /* 0x00000002ff02723e */ /* 0x000fca00000010ff */
[----:B------:R-:W-:Y:S01]  /*2d40*/  STG.E.U16 desc[UR12][R10.64+0x72], R2 ;  /* 0x000072020a007986 */ /* 0x000fe2000c10150c */
[----:B------:R-:W-:Y:S05]  /*2d50*/  EXIT ;  /* 0x000000000000794d */ /* 0x000fea0003800000 */
.L_x_22:
[----:B------:R-:W-:Y:S01]  /*2d60*/  ISETP.GT.AND P3, PT, R3, 0x1, PT ;  /* 0x000000010300780c */ /* 0x000fe20003f64270 */
[----:B------:R-:W-:Y:S01]  /*2d70*/  ULDC.64 UR4, c[0x0][0x5c8] ;  /* 0x0001720000047ab9 */ /* 0x000fe20000000a00 */
[-C--:B------:R-:W-:Y:S01]  /*2d80*/  FMUL R24, R24, R0.reuse ;  /* 0x0000000018187220 */ /* 0x080fe20000400000 */
[-C--:B------:R-:W-:Y:S01]  /*2d90*/  FMUL R25, R25, R0.reuse ;  /* 0x0000000019197220 */ /* 0x080fe20000400000 */
[----:B------:R-:W-:Y:S01]  /*2da0*/  ISETP.GT.AND P4, PT, R4, RZ, P3 ;  /* 0x000000ff0400720c */ /* 0x000fe20001f84270 */
[-C--:B------:R-:W-:Y:S01]  /*2db0*/  FMUL R26, R26, R0.reuse ;  /* 0x000000001a1a7220 */ /* 0x080fe20000400000 */
[----:B------:R-:W-:Y:S01]  /*2dc0*/  LEA R6, P1, R12, UR4, 0x1 ;  /* 0x000000040c067c11 */ /* 0x000fe2000f8208ff */
[----:B------:R-:W-:Y:S01]  /*2dd0*/  FMUL R27, R27, R0 ;  /* 0x000000001b1b7220 */ /* 0x000fe20000400000 */
[----:B------:R-:W-:Y:S01]  /*2de0*/  F2FP.BF16.F32.PACK_AB R24, RZ, R24 ;  /* 0x00000018ff18723e */ /* 0x000fe200000010ff */
[-C--:B------:R-:W-:Y:S01]  /*2df0*/  FMUL R28, R28, R0.reuse ;  /* 0x000000001c1c7220 */ /* 0x080fe20000400000 */
[----:B------:R-:W-:Y:S01]  /*2e00*/  LEA.HI.X R7, R12, UR5, R19, 0x1, P1 ;  /* 0x000000050c077c11 */ /* 0x000fe200088f0c13 */
[-C--:B------:R-:W-:Y:S01]  /*2e10*/  FMUL R29, R29, R0.reuse ;  /* 0x000000001d1d7220 */ /* 0x080fe20000400000 */
[----:B------:R-:W-:Y:S01]  /*2e20*/  F2FP.BF16.F32.PACK_AB R25, RZ, R25 ;  /* 0x00000019ff19723e */ /* 0x000fe200000010ff */
[-C--:B------:R-:W-:Y:S01]  /*2e30*/  FMUL R30, R30, R0.reuse ;  /* 0x000000001e1e7220 */ /* 0x080fe20000400000 */
[----:B------:R-:W-:Y:S01]  /*2e40*/  SHF.L.U64.HI R5, R17, 0x1, R16 ;  /* 0x0000000111057819 */ /* 0x000fe20000010210 */
[----:B------:R-:W-:Y:S01]  /*2e50*/  @P2 STG.E.U16 desc[UR12][R6.64], R24 ;  /* 0x0000001806002986 */ /* 0x000fe2000c10150c */
[----:B------:R-:W-:Y:S01]  /*2e60*/  ISETP.GT.AND P2, PT, R4, 0x8, P0 ;  /* 0x000000080400780c */ /* 0x000fe20000744270 */
[----:B------:R-:W-:Y:S01]  /*2e70*/  FMUL R31, R31, R0 ;  /* 0x000000001f1f7220 */ /* 0x000fe20000400000 */
[----:B------:R-:W-:Y:S01]  /*2e80*/  ISETP.GT.AND P1, PT, R3, 0x8, PT ;  /* 0x000000080300780c */ /* 0x000fe20003f24270 */
[----:B------:R-:W-:Y:S01]  /*2e90*/  @P4 STG.E.U16 desc[UR12][R6.64+0x2], R25 ;  /* 0x0000021906004986 */ /* 0x000fe2000c10150c */
[----:B------:R-:W-:Y:S01]  /*2ea0*/  LEA R8, P4, R17, R6, 0x1 ;  /* 0x0000000611087211 */ /* 0x000fe200078808ff */
[-C--:B------:R-:W-:Y:S01]  /*2eb0*/  FMUL R32, R32, R0.reuse ;  /* 0x0000000020207220 */ /* 0x080fe20000400000 */
[C---:B------:R-:W-:Y:S01]  /*2ec0*/  ISETP.GT.AND P3, PT, R4.reuse, 0x8, P3 ;  /* 0x000000080400780c */ /* 0x040fe20001f64270 */
[-C--:B------:R-:W-:Y:S01]  /*2ed0*/  FMUL R33, R33, R0.reuse ;  /* 0x0000000021217220 */ /* 0x080fe20000400000 */
[----:B------:R-:W-:Y:S01]  /*2ee0*/  ISETP.GT.AND P0, PT, R3, 0x9, PT ;  /* 0x000000090300780c */ /* 0x000fe20003f04270 */
[----:B------:R-:W-:Y:S01]  /*2ef0*/  IMAD.X R9, R5, 0x1, R7, P4 ;  /* 0x0000000105097824 */ /* 0x000fe200020e0607 */
[----:B------:R-:W-:Y:S01]  /*2f00*/  ISETP.GT.AND P5, PT, R4, RZ, P1 ;  /* 0x000000ff0400720c */ /* 0x000fe20000fa4270 */
[-C--:B------:R-:W-:Y:S01]  /*2f10*/  FMUL R34, R34, R0.reuse ;  /* 0x0000000022227220 */ /* 0x080fe20000400000 */
[----:B------:R-:W-:Y:S01]  /*2f20*/  ISETP.GT.AND P4, PT, R4, RZ, P0 ;  /* 0x000000ff0400720c */ /* 0x000fe20000784270 */
[----:B------:R-:W-:Y:S01]  /*2f30*/  FMUL R35, R35, R0 ;  /* 0x0000000023237220 */ /* 0x000fe20000400000 */
[----:B------:R-:W-:Y:S01]  /*2f40*/  F2FP.BF16.F32.PACK_AB R26, RZ, R26 ;  /* 0x0000001aff1a723e */ /* 0x000fe200000010ff */
[-C--:B------:R-:W-:Y:S01]  /*2f50*/  FMUL R36, R36, R0.reuse ;  /* 0x0000000024247220 */ /* 0x080fe20000400000 */
[----:B------:R-:W-:Y:S01]  /*2f60*/  F2FP.BF16.F32.PACK_AB R27, RZ, R27 ;  /* 0x0000001bff1b723e */ /* 0x000fe200000010ff */
[----:B------:R-:W-:Y:S01]  /*2f70*/  FMUL R37, R37, R0 ;  /* 0x0000000025257220 */ /* 0x000fe20000400000 */
[----:B------:R-:W-:Y:S01]  /*2f80*/  F2FP.BF16.F32.PACK_AB R28, RZ, R28 ;  /* 0x0000001cff1c723e */ /* 0x000fe200000010ff */
[----:B------:R-:W-:Y:S01]  /*2f90*/  @P2 STG.E.U16 desc[UR12][R8.64], R26 ;  /* 0x0000001a08002986 */ /* 0x000fe2000c10150c */
[----:B------:R-:W-:Y:S01]  /*2fa0*/  F2FP.BF16.F32.PACK_AB R29, RZ, R29 ;  /* 0x0000001dff1d723e */ /* 0x000fe200000010ff */
[-C--:B------:R-:W-:Y:S01]  /*2fb0*/  FMUL R38, R38, R0.reuse ;  /* 0x0000000026267220 */ /* 0x080fe20000400000 */
[C---:B------:R-:W-:Y:S01]  /*2fc0*/  ISETP.GT.AND P1, PT, R4.reuse, 0x8, P1 ;  /* 0x000000080400780c */ /* 0x040fe20000f24270 */
[----:B------:R-:W-:Y:S01]  /*2fd0*/  @P3 STG.E.U16 desc[UR12][R8.64+0x2], R27 ;  /* 0x0000021b08003986 */ /* 0x000fe2000c10150c */
[----:B------:R-:W-:Y:S01]  /*2fe0*/  ISETP.GT.AND P3, PT, R3, 0x10, PT ;  /* 0x000000100300780c */ /* 0x000fe20003f64270 */
[-C--:B------:R-:W-:Y:S01]  /*2ff0*/  FMUL R39, R39, R0.reuse ;  /* 0x0000000027277220 */ /* 0x080fe20000400000 */
[----:B------:R-:W-:Y:S01]  /*3000*/  ISETP.GT.AND P2, PT, R4, 0x8, P0 ;  /* 0x000000080400780c */ /* 0x000fe20000744270 */
[----:B------:R-:W-:Y:S01]  /*3010*/  @P5 STG.E.U16 desc[UR12][R6.64+0x10], R28 ;  /* 0x0000101c06005986 */ /* 0x000fe2000c10150c */
[----:B------:R-:W-:Y:S01]  /*3020*/  ISETP.GT.AND P0, PT, R3, 0x11, PT ;  /* 0x000000110300780c */ /* 0x000fe20003f04270 */
[----:B------:R-:W-:Y:S01]  /*3030*/  FMUL R40, R40, R0 ;  /* 0x0000000028287220 */ /* 0x000fe20000400000 */
[----:B------:R-:W-:Y:S01]  /*3040*/  F2FP.BF16.F32.PACK_AB R30, RZ, R30 ;  /* 0x0000001eff1e723e */ /* 0x000fe200000010ff */
[----:B------:R-:W-:Y:S01]  /*3050*/  @P4 STG.E.U16 desc[UR12][R6.64+0x12], R29 ;  /* 0x0000121d06004986 */ /* 0x000fe2000c10150c */
[C---:B------:R-:W-:Y:S01]  /*3060*/  ISETP.GT.AND P4, PT, R4.reuse, RZ, P3 ;  /* 0x000000ff0400720c */ /* 0x040fe20001f84270 */
[-C--:B------:R-:W-:Y:S01]  /*3070*/  FMUL R41, R41, R0.reuse ;  /* 0x0000000029297220 */ /* 0x080fe20000400000 */
[----:B------:R-:W-:Y:S01]  /*3080*/  ISETP.GT.AND P5, PT, R4, RZ, P0 ;  /* 0x000000ff0400720c */ /* 0x000fe200007a4270 */
[----:B------:R-:W-:Y:S01]  /*3090*/  @P1 STG.E.U16 desc[UR12][R8.64+0x10], R30 ;  /* 0x0000101e08001986 */ /* 0x000fe2000c10150c */
[----:B------:R-:W-:Y:S01]  /*30a0*/  F2FP.BF16.F32.PACK_AB R31, RZ, R31 ;  /* 0x0000001fff1f723e */ /* 0x000fe200000010ff */
[----:B------:R-:W-:Y:S01]  /*30b0*/  FMUL R42, R42, R0 ;  /* 0x000000002a2a7220 */ /* 0x000fe20000400000 */
[----:B------:R-:W-:Y:S01]  /*30c0*/  F2FP.BF16.F32.PACK_AB R32, RZ, R32 ;  /* 0x00000020ff20723e */ /* 0x000fe200000010ff */
[-C--:B------:R-:W-:Y:S01]  /*30d0*/  FMUL R43, R43, R0.reuse ;  /* 0x000000002b2b7220 */ /* 0x080fe20000400000 */
[----:B------:R-:W-:Y:S01]  /*30e0*/  F2FP.BF16.F32.PACK_AB R33, RZ, R33 ;  /* 0x00000021ff21723e */ /* 0x000fe200000010ff */
[----:B------:R-:W-:Y:S01]  /*30f0*/  @P2 STG.E.U16 desc[UR12][R8.64+0x12], R31 ;  /* 0x0000121f08002986 */ /* 0x000fe2000c10150c */
[----:B------:R-:W-:Y:S01]  /*3100*/  ISETP.GT.AND P3, PT, R4, 0x8, P3 ;  /* 0x000000080400780c */ /* 0x000fe20001f64270 */
[-C--:B------:R-:W-:Y:S01]  /*3110*/  FMUL R44, R44, R0.reuse ;  /* 0x000000002c2c7220 */ /* 0x080fe20000400000 */
[----:B------:R-:W-:Y:S01]  /*3120*/  ISETP.GT.AND P1, PT, R3, 0x18, PT ;  /* 0x000000180300780c */ /* 0x000fe20003f24270 */
[----:B------:R-:W-:Y:S01]  /*3130*/  @P4 STG.E.U16 desc[UR12][R6.64+0x20], R32 ;  /* 0x0000202006004986 */ /* 0x000fe2000c10150c */
[C---:B------:R-:W-:Y:S01]  /*3140*/  ISETP.GT.AND P0, PT, R4.reuse, 0x8, P0 ;  /* 0x000000080400780c */ /* 0x040fe20000704270 */
[-C--:B------:R-:W-:Y:S01]  /*3150*/  FMUL R45, R45, R0.reuse ;  /* 0x000000002d2d7220 */ /* 0x080fe20000400000 */
[----:B------:R-:W-:Y:S01]  /*3160*/  ISETP.GT.AND P2, PT, R3, 0x19, PT ;  /* 0x000000190300780c */ /* 0x000fe20003f44270 */
[----:B------:R-:W-:Y:S01]  /*3170*/  @P5 STG.E.U16 desc[UR12][R6.64+0x22], R33 ;  /* 0x0000222106005986 */ /* 0x000fe2000c10150c */
        /* <DEDUP_REMOVED lines=12> */
[----:B------:R-:W-:Y:S01]  /*3240*/  ISETP.GT.AND P3, PT, R3, 0x20, PT ;  /* 0x000000200300780c */ /* 0x000fe20003f64270 */
[----:B------:R-:W-:Y:S01]  /*3250*/  @P0 STG.E.U16 desc[UR12][R8.64+0x22], R35 ;  /* 0x0000222308000986 */ /* 0x000fe2000c10150c */
[C---:B------:R-:W-:Y:S01]  /*3260*/  ISETP.GT.AND P1, PT, R4.reuse, 0x8, P1 ;  /* 0x000000080400780c */ /* 0x040fe20000f24270 */
[-C--:B------:R-:W-:Y:S01]  /*3270*/  FMUL R51, R51, R0.reuse ;  /* 0x0000000033337220 */ /* 0x080fe20000400000 */
[----:B------:R-:W-:Y:S01]  /*3280*/  ISETP.GT.AND P0, PT, R3, 0x21, PT ;  /* 0x000000210300780c */ /* 0x000fe20003f04270 */
[----:B------:R-:W-:Y:S01]  /*3290*/  @P4 STG.E.U16 desc[UR12][R6.64+0x30], R36 ;  /* 0x0000302406004986 */ /* 0x000fe2000c10150c */
[----:B------:R-:W-:Y:S01]  /*32a0*/  ISETP.GT.AND P2, PT, R4, 0x8, P2 ;  /* 0x000000080400780c */ /* 0x000fe20001744270 */
[-C--:B------:R-:W-:Y:S01]  /*32b0*/  FMUL R52, R52, R0.reuse ;  /* 0x0000000034347220 */ /* 0x080fe20000400000 */
[C---:B------:R-:W-:Y:S01]  /*32c0*/  ISETP.GT.AND P4, PT, R4.reuse, RZ, P3 ;  /* 0x000000ff0400720c */ /* 0x040fe20001f84270 */
[----:B------:R-:W-:Y:S01]  /*32d0*/  @P5 STG.E.U16 desc[UR12][R6.64+0x32], R37 ;  /* 0x0000322506005986 */ /* 0x000fe2000c10150c */
        /* <DEDUP_REMOVED lines=8> */
[----:B------:R-:W-:-:S02]  /*3360*/  F2FP.BF16.F32.PACK_AB R41, RZ, R41 ;  /* 0x00000029ff29723e */ /* 0x000fc400000010ff */
[C---:B------:R-:W-:Y:S01]  /*3370*/  ISETP.GT.AND P3, PT, R4.reuse, 0x8, P3 ;  /* 0x000000080400780c */ /* 0x040fe20001f64270 */
[----:B------:R-:W-:Y:S01]  /*3380*/  @P2 STG.E.U16 desc[UR12][R8.64+0x32], R39 ;  /* 0x0000322708002986 */ /* 0x000fe2000c10150c */
[----:B------:R-:W-:Y:S02]  /*3390*/  ISETP.GT.AND P0, PT, R4, 0x8, P0 ;  /* 0x000000080400780c */ /* 0x000fe40000704270 */
[----:B------:R-:W-:Y:S01]  /*33a0*/  F2FP.BF16.F32.PACK_AB R42, RZ, R42 ;  /* 0x0000002aff2a723e */ /* 0x000fe200000010ff */
[----:B------:R-:W-:Y:S01]  /*33b0*/  @P4 STG.E.U16 desc[UR12][R6.64+0x40], R40 ;  /* 0x0000402806004986 */ /* 0x000fe2000c10150c */
[C---:B------:R-:W-:Y:S02]  /*33c0*/  ISETP.GT.AND P4, PT, R3.reuse, 0x28, PT ;  /* 0x000000280300780c */ /* 0x040fe40003f84270 */
[----:B------:R-:W-:Y:S01]  /*33d0*/  F2FP.BF16.F32.PACK_AB R43, RZ, R43 ;  /* 0x0000002bff2b723e */ /* 0x000fe200000010ff */
[----:B------:R-:W-:Y:S01]  /*33e0*/  @P5 STG.E.U16 desc[UR12][R6.64+0x42], R41 ;  /* 0x0000422906005986 */ /* 0x000fe2000c10150c */
[----:B------:R-:W-:-:S02]  /*33f0*/  ISETP.GT.AND P5, PT, R3, 0x29, PT ;  /* 0x000000290300780c */ /* 0x000fc40003fa4270 */
[C---:B------:R-:W-:Y:S01]  /*3400*/  ISETP.GT.AND P1, PT, R4.reuse, RZ, P4 ;  /* 0x000000ff0400720c */ /* 0x040fe20002724270 */
[----:B------:R-:W-:Y:S01]  /*3410*/  @P3 STG.E.U16 desc[UR12][R8.64+0x40], R42 ;  /* 0x0000402a08003986 */ /* 0x000fe2000c10150c */
[----:B------:R-:W-:Y:S02]  /*3420*/  ISETP.GT.AND P6, PT, R4, RZ, P5 ;  /* 0x000000ff0400720c */ /* 0x000fe40002fc4270 */
[----:B------:R-:W-:Y:S01]  /*3430*/  F2FP.BF16.F32.PACK_AB R44, RZ, R44 ;  /* 0x0000002cff2c723e */ /* 0x000fe200000010ff */
[----:B------:R-:W-:Y:S01]  /*3440*/  @P0 STG.E.U16 desc[UR12][R8.64+0x42], R43 ;  /* 0x0000422b08000986 */ /* 0x000fe2000c10150c */
[C---:B------:R-:W-:Y:S02]  /*3450*/  ISETP.GT.AND P3, PT, R3.reuse, 0x30, PT ;  /* 0x000000300300780c */ /* 0x040fe40003f64270 */
[C---:B------:R-:W-:Y:S02]  /*3460*/  ISETP.GT.AND P2, PT, R3.reuse, 0x31, PT ;  /* 0x000000310300780c */ /* 0x040fe40003f44270 */
[----:B------:R-:W-:-:S02]  /*3470*/  ISETP.GT.AND P0, PT, R3, 0x39, PT ;  /* 0x000000390300780c */ /* 0x000fc40003f04270 */
[C---:B------:R-:W-:Y:S01]  /*3480*/  ISETP.GT.AND P4, PT, R4.reuse, 0x8, P4 ;  /* 0x000000080400780c */ /* 0x040fe20002784270 */
[----:B------:R-:W-:Y:S01]  /*3490*/  @P1 STG.E.U16 desc[UR12][R6.64+0x50], R44 ;  /* 0x0000502c06001986 */ /* 0x000fe2000c10150c */
[----:B------:R-:W-:Y:S01]  /*34a0*/  ISETP.GT.AND P1, PT, R3, 0x38, PT ;  /* 0x000000380300780c */ /* 0x000fe20003f24270 */
[----:B------:R-:W-:Y:S01]  /*34b0*/  @P6 IMAD.MOV.U32 R2, RZ, RZ, R6 ;  /* 0x000000ffff026224 */ /* 0x000fe200078e0006 */
[----:B------:R-:W-:Y:S01]  /*34c0*/  F2FP.BF16.F32.PACK_AB R45, RZ, R45 ;  /* 0x0000002dff2d723e */ /* 0x000fe200000010ff */
[----:B------:R-:W-:Y:S01]  /*34d0*/  @P6 IMAD.MOV.U32 R3, RZ, RZ, R7 ;  /* 0x000000ffff036224 */ /* 0x000fe200078e0007 */
[----:B------:R-:W-:Y:S02]  /*34e0*/  F2FP.BF16.F32.PACK_AB R46, RZ, R46 ;  /* 0x0000002eff2e723e */ /* 0x000fe400000010ff */
[----:B------:R-:W-:Y:S02]  /*34f0*/  F2FP.BF16.F32.PACK_AB R47, RZ, R47 ;  /* 0x0000002fff2f723e */ /* 0x000fe400000010ff */
[----:B------:R0:W-:Y:S01]  /*3500*/  @P6 STG.E.U16 desc[UR12][R2.64+0x52], R45 ;  /* 0x0000522d02006986 */ /* 0x0001e2000c10150c */
[----:B------:R-:W-:-:S02]  /*3510*/  ISETP.GT.AND P6, PT, R4, 0x8, P5 ;  /* 0x000000080400780c */ /* 0x000fc40002fc4270 */
[C---:B------:R-:W-:Y:S02]  /*3520*/  ISETP.GT.AND P5, PT, R4.reuse, RZ, P3 ;  /* 0x000000ff0400720c */ /* 0x040fe40001fa4270 */
[----:B------:R-:W-:Y:S02]  /*3530*/  ISETP.GT.AND P3, PT, R4, 0x8, P3 ;  /* 0x000000080400780c */ /* 0x000fe40001f64270 */
[----:B------:R-:W-:Y:S02]  /*3540*/  F2FP.BF16.F32.PACK_AB R48, RZ, R48 ;  /* 0x00000030ff30723e */ /* 0x000fe400000010ff */
[----:B------:R-:W-:Y:S02]  /*3550*/  F2FP.BF16.F32.PACK_AB R49, RZ, R49 ;  /* 0x00000031ff31723e */ /* 0x000fe400000010ff */
[----:B------:R-:W-:Y:S01]  /*3560*/  F2FP.BF16.F32.PACK_AB R50, RZ, R50 ;  /* 0x00000032ff32723e */ /* 0x000fe200000010ff */
[----:B0-----:R-:W-:Y:S01]  /*3570*/  @P4 IMAD.MOV.U32 R2, RZ, RZ, R8 ;  /* 0x000000ffff024224 */ /* 0x001fe200078e0008 */
[----:B------:R-:W-:Y:S01]  /*3580*/  F2FP.BF16.F32.PACK_AB R51, RZ, R51 ;  /* 0x00000033ff33723e */ /* 0x000fe200000010ff */
[----:B------:R-:W-:Y:S01]  /*3590*/  @P4 IMAD.MOV.U32 R3, RZ, RZ, R9 ;  /* 0x000000ffff034224 */ /* 0x000fe200078e0009 */
[----:B------:R-:W-:-:S02]  /*35a0*/  F2FP.BF16.F32.PACK_AB R52, RZ, R52 ;  /* 0x00000034ff34723e */ /* 0x000fc400000010ff */
[----:B------:R-:W-:Y:S02]  /*35b0*/  F2FP.BF16.F32.PACK_AB R53, RZ, R53 ;  /* 0x00000035ff35723e */ /* 0x000fe400000010ff */
[----:B------:R0:W-:Y:S01]  /*35c0*/  @P4 STG.E.U16 desc[UR12][R2.64+0x50], R46 ;  /* 0x0000502e02004986 */ /* 0x0001e2000c10150c */
[C---:B------:R-:W-:Y:S02]  /*35d0*/  ISETP.GT.AND P4, PT, R4.reuse, RZ, P2 ;  /* 0x000000ff0400720c */ /* 0x040fe40001784270 */
[----:B------:R-:W-:Y:S02]  /*35e0*/  ISETP.GT.AND P2, PT, R4, 0x8, P2 ;  /* 0x000000080400780c */ /* 0x000fe40001744270 */
[----:B------:R-:W-:Y:S01]  /*35f0*/  F2FP.BF16.F32.PACK_AB R54, RZ, R54 ;  /* 0x00000036ff36723e */ /* 0x000fe200000010ff */
[----:B0-----:R-:W-:Y:S02]  /*3600*/  @P6 IMAD.MOV.U32 R2, RZ, RZ, R8 ;  /* 0x000000ffff026224 */ /* 0x001fe400078e0008 */
[----:B------:R-:W-:-:S05]  /*3610*/  @P6 IMAD.MOV.U32 R3, RZ, RZ, R9 ;  /* 0x000000ffff036224 */ /* 0x000fca00078e0009 */
[----:B------:R0:W-:Y:S01]  /*3620*/  @P6 STG.E.U16 desc[UR12][R2.64+0x52], R47 ;  /* 0x0000522f02006986 */ /* 0x0001e2000c10150c */
[C---:B------:R-:W-:Y:S02]  /*3630*/  ISETP.GT.AND P6, PT, R4.reuse, RZ, P0 ;  /* 0x000000ff0400720c */ /* 0x040fe400007c4270 */
[----:B------:R-:W-:Y:S01]  /*3640*/  ISETP.GT.AND P0, PT, R4, 0x8, P0 ;  /* 0x000000080400780c */ /* 0x000fe20000704270 */
[----:B0-----:R-:W-:Y:S02]  /*3650*/  @P5 IMAD.MOV.U32 R2, RZ, RZ, R6 ;  /* 0x000000ffff025224 */ /* 0x001fe400078e0006 */
[----:B------:R-:W-:-:S05]  /*3660*/  @P5 IMAD.MOV.U32 R3, RZ, RZ, R7 ;  /* 0x000000ffff035224 */ /* 0x000fca00078e0007 */
[----:B------:R0:W-:Y:S01]  /*3670*/  @P5 STG.E.U16 desc[UR12][R2.64+0x60], R48 ;  /* 0x0000603002005986 */ /* 0x0001e2000c10150c */
[C---:B------:R-:W-:Y:S02]  /*3680*/  ISETP.GT.AND P5, PT, R4.reuse, RZ, P1 ;  /* 0x000000ff0400720c */ /* 0x040fe40000fa4270 */
[----:B------:R-:W-:Y:S01]  /*3690*/  ISETP.GT.AND P1, PT, R4, 0x8, P1 ;  /* 0x000000080400780c */ /* 0x000fe20000f24270 */
[----:B0-----:R-:W-:Y:S02]  /*36a0*/  @P4 IMAD.MOV.U32 R2, RZ, RZ, R6 ;  /* 0x000000ffff024224 */ /* 0x001fe400078e0006 */
[----:B------:R-:W-:-:S05]  /*36b0*/  @P4 IMAD.MOV.U32 R3, RZ, RZ, R7 ;  /* 0x000000ffff034224 */ /* 0x000fca00078e0007 */
[----:B------:R0:W-:Y:S02]  /*36c0*/  @P4 STG.E.U16 desc[UR12][R2.64+0x62], R49 ;  /* 0x0000623102004986 */ /* 0x0001e4000c10150c */
        /* <DEDUP_REMOVED lines=8> */
[----:B------:R0:W-:Y:S04]  /*3750*/  @P5 STG.E.U16 desc[UR12][R2.64+0x70], R52 ;  /* 0x0000703402005986 */ /* 0x0001e8000c10150c */
[----:B------:R1:W-:Y:S01]  /*3760*/  @P6 STG.E.U16 desc[UR12][R6.64+0x72], R53 ;  /* 0x0000723506006986 */ /* 0x0003e2000c10150c */
[----:B0-----:R-:W-:Y:S02]  /*3770*/  @P1 IMAD.MOV.U32 R2, RZ, RZ, R8 ;  /* 0x000000ffff021224 */ /* 0x001fe400078e0008 */
[----:B------:R-:W-:-:S05]  /*3780*/  @P1 IMAD.MOV.U32 R3, RZ, RZ, R9 ;  /* 0x000000ffff031224 */ /* 0x000fca00078e0009 */
[----:B------:R1:W-:Y:S01]  /*3790*/  @P1 STG.E.U16 desc[UR12][R2.64+0x70], R54 ;  /* 0x0000703602001986 */ /* 0x0003e2000c10150c */
[----:B------:R-:W-:Y:S05]  /*37a0*/  @!P0 EXIT ;  /* 0x000000000000894d */ /* 0x000fea0003800000 */
[----:B------:R-:W-:-:S05]  /*37b0*/  F2FP.BF16.F32.PACK_AB R0, RZ, R0 ;  /* 0x00000000ff00723e */ /* 0x000fca00000010ff */
[----:B------:R-:W-:Y:S01]  /*37c0*/  STG.E.U16 desc[UR12][R8.64+0x72], R0 ;  /* 0x0000720008007986 */ /* 0x000fe2000c10150c */
[----:B------:R-:W-:Y:S05]  /*37d0*/  EXIT ;  /* 0x000000000000794d */ /* 0x000fea0003800000 */
.L_x_10:
[----:B------:R-:W-:-:S13]  /*37e0*/  ISETP.NE.AND P0, PT, R8, RZ, PT ;  /* 0x000000ff0800720c */ /* 0x000fda0003f05270 */
[----:B------:R-:W-:Y:S05]  /*37f0*/  @P0 EXIT ;  /* 0x000000000000094d */ /* 0x000fea0003800000 */
[----:B------:R-:W-:-:S13]  /*3800*/  ELECT P0, URZ, PT ;  /* 0x00000000003f782f */ /* 0x000fda0003800000 */
[----:B------:R-:W-:Y:S05]  /*3810*/  @!P0 BRA `(.L_x_83) ;  /* 0x0000000400b88947 */ /* 0x000fea0003800000 */
[----:B------:R-:W-:Y:S02]  /*3820*/  ISETP.GE.AND P0, PT, R6, 0x1, PT ;  /* 0x000000010600780c */ /* 0x000fe40003f06270 */
[----:B------:R-:W-:-:S04]  /*3830*/  SHF.R.S32.HI R9, RZ, 0x1f, R10 ;  /* 0x0000001fff097819 */ /* 0x000fc8000001140a */
[----:B------:R-:W-:-:S07]  /*3840*/  LEA.HI R9, R9, R10, RZ, 0x7 ;  /* 0x0000000a09097211 */ /* 0x000fce00078f38ff */
[----:B------:R-:W-:Y:S05]  /*3850*/  @!P0 BRA `(.L_x_83) ;  /* 0x0000000400a88947 */ /* 0x000fea0003800000 */
[----:B-----5:R-:W0:Y:S01]  /*3860*/  S2R R0, SR_CTAID.X ;  /* 0x0000000000007919 */ /* 0x020e220000002500 */
[----:B------:R-:W-:Y:S01]  /*3870*/  LOP3.LUT R9, R9, 0xffffff80, RZ, 0xc0, !PT ;  /* 0xffffff8009097812 */ /* 0x000fe200078ec0ff */
[----:B------:R-:W-:Y:S01]  /*3880*/  ULDC UR4, c[0x0][0x384] ;  /* 0x0000e10000047ab9 */ /* 0x000fe20000000800 */
[----:B------:R-:W-:Y:S01]  /*3890*/  LOP3.LUT P0, RZ, R10, 0x1f, RZ, 0xc0, !PT ;  /* 0x0000001f0aff7812 */ /* 0x000fe2000780c0ff */
[----:B------:R-:W1:Y:S01]  /*38a0*/  S2R R11, SR_CTAID.Y ;  /* 0x00000000000b7919 */ /* 0x000e620000002600 */
[----:B------:R-:W-:Y:S01]  /*38b0*/  IMAD R4, R4, R5, RZ ;  /* 0x0000000504047224 */ /* 0x000fe200078e02ff */
[----:B------:R-:W-:Y:S01]  /*38c0*/  ULDC UR5, c[0x0][0x388] ;  /* 0x0000e20000057ab9 */ /* 0x000fe20000000800 */
[----:B------:R-:W-:Y:S01]  /*38d0*/  IMAD.IADD R9, R10, 0x1, -R9 ;  /* 0x000000010a097824 */ /* 0x000fe200078e0a09 */
[----:B------:R-:W-:Y:S01]  /*38e0*/  LOP3.LUT R20, R3, 0x2, RZ, 0xfc, !PT ;  /* 0x0000000203147812 */ /* 0x000fe200078efcff */
[----:B---3--:R-:W-:Y:S02]  /*38f0*/  IMAD.MOV.U32 R2, RZ, RZ, RZ ;  /* 0x000000ffff027224 */ /* 0x008fe400078e00ff */
[----:B------:R-:W-:Y:S01]  /*3900*/  IMAD.MOV.U32 R5, RZ, RZ, 0x1 ;  /* 0x00000001ff057424 */ /* 0x000fe200078e00ff */
[C---:B------:R-:W-:Y:S01]  /*3910*/  ISETP.NE.AND P1, PT, R9.reuse, RZ, PT ;  /* 0x000000ff0900720c */ /* 0x040fe20003f25270 */
[----:B------:R-:W-:Y:S01]  /*3920*/  IMAD.MOV.U32 R10, RZ, RZ, RZ ;  /* 0x000000ffff0a7224 */ /* 0x000fe200078e00ff */
[----:B------:R-:W-:-:S02]  /*3930*/  ISETP.NE.OR P0, PT, R9, RZ, !P0 ;  /* 0x000000ff0900720c */ /* 0x000fc40004705670 */
[----:B------:R-:W-:Y:S01]  /*3940*/  CS2R R8, SRZ ;  /* 0x0000000000087805 */ /* 0x000fe2000001ff00 */
[----:B------:R-:W-:Y:S02]  /*3950*/  IMAD R4, R7, R4, 0x1 ;  /* 0x0000000107047424 */ /* 0x000fe400078e0204 */
[----:B0-----:R-:W-:-:S04]  /*3960*/  IMAD.SHL.U32 R18, R0, 0x40, RZ ;  /* 0x0000004000127824 */ /* 0x001fc800078e00ff */
[----:B------:R-:W-:-:S04]  /*3970*/  IMAD.HI.U32 R0, R18, UR4, RZ ;  /* 0x0000000412007c27 */ /* 0x000fc8000f8e00ff */
[----:B-1----:R-:W-:Y:S01]  /*3980*/  IMAD.SHL.U32 R19, R11, 0x40, RZ ;  /* 0x000000400b137824 */ /* 0x002fe200078e00ff */
[----:B------:R-:W-:-:S07]  /*3990*/  SHF.R.U32.HI R0, RZ, UR5, R0 ;  /* 0x00000005ff007c19 */ /* 0x000fce0008011600 */
.L_x_87:
[----:B------:R-:W0:Y:S01]  /*39a0*/  S2R R12, SR_CgaCtaId ;  /* 0x00000000000c7919 */ /* 0x000e220000008800 */
[----:B------:R-:W-:-:S04]  /*39b0*/  MOV R11, 0x400 ;  /* 0x00000400000b7802 */ /* 0x000fc80000000f00 */
[----:B0-----:R-:W-:Y:S02]  /*39c0*/  LEA R21, R12, R11, 0x18 ;  /* 0x0000000b0c157211 */ /* 0x001fe400078ec0ff */
[----:B------:R-:W-:-:S03]  /*39d0*/  SHF.L.U32 R11, R5, 0x1f, RZ ;  /* 0x0000001f050b7819 */ /* 0x000fc600000006ff */
[----:B------:R-:W-:-:S07]  /*39e0*/  IMAD R12, R2, 0x8, R21 ;  /* 0x00000008020c7824 */ /* 0x000fce00078e0215 */
.L_x_84:
[----:B0-----:R0:W1:Y:S02]  /*39f0*/  SYNCS.PHASECHK.TRANS64.TRYWAIT P2, [R12+URZ+0x380e0], R11 ;  /* 0x0380e00b0c0075a7 */ /* 0x001064000804017f */
[----:B-1----:R-:W-:Y:S05]  /*3a00*/  @!P2 NANOSLEEP.SYNCS 0x989680 ;  /* 0x009896800000a95d */ /* 0x002fea0003900000 */
[----:B------:R-:W1:Y:S02]  /*3a10*/  @!P2 SYNCS.PHASECHK.TRANS64 P2, [R12+URZ+0x380e0], R11 ;  /* 0x0380e00b0c00a5a7 */ /* 0x000e64000804007f */
[----:B-1----:R-:W-:Y:S05]  /*3a20*/  @!P2 BRA `(.L_x_84) ;  /* 0xfffffffc00f0a947 */ /* 0x002fea000383ffff */
[----:B0-----:R-:W0:Y:S02]  /*3a30*/  @!P1 LDC R11, c[0x0][0x500] ;  /* 0x00014000ff0b9b82 */ /* 0x001e240000000800 */
[----:B0-----:R0:W-:Y:S02]  /*3a40*/  @!P1 SYNCS.ARRIVE.TRANS64 RZ, [R12+URZ+0x38000], R11 ;  /* 0x0380000b0cff99a7 */ /* 0x0011e4000800003f */
[----:B0-----:R-:W-:-:S04]  /*3a50*/  PRMT R11, R20, 0x9910, RZ ;  /* 0x00009910140b7816 */ /* 0x001fc800000000ff */
[----:B------:R-:W-:-:S13]  /*3a60*/  ISETP.NE.AND P2, PT, R11, 0x2, PT ;  /* 0x000000020b00780c */ /* 0x000fda0003f45270 */
[----:B------:R-:W-:Y:S05]  /*3a70*/  @P2 BRA `(.L_x_85) ;  /* 0x0000000000042947 */ /* 0x000fea0003800000 */
[----:B------:R-:W-:Y:S01]  /*3a80*/  BPT.TRAP 0x1 ;  /* 0x000000040000795c */ /* 0x000fe20000300000 */
.L_x_85:
[----:B------:R-:W-:Y:S05]  /*3a90*/  @P0 BRA `(.L_x_86) ;  /* 0x0000000000040947 */ /* 0x000fea0003800000 */
[----:B------:R-:W-:Y:S01]  /*3aa0*/  BPT.TRAP 0x1 ;  /* 0x000000040000795c */ /* 0x000fe20000300000 */
.L_x_86:
[----:B------:R-:W0:Y:S01]  /*3ab0*/  LDC R13, c[0x0][0x380] ;  /* 0x0000e000ff0d7b82 */ /* 0x000e220000000800 */
[----:B------:R-:W-:Y:S01]  /*3ac0*/  R2UR UR4, R0 ;  /* 0x00000000000472ca */ /* 0x000fe200000e0000 */
[----:B------:R-:W-:Y:S01]  /*3ad0*/  ULDC UR20, c[0x0][0x38c] ;  /* 0x0000e30000147ab9 */ /* 0x000fe20000000800 */
[----:B------:R-:W-:Y:S01]  /*3ae0*/  R2UR UR5, R18 ;  /* 0x00000000120572ca */ /* 0x000fe200000e0000 */
[----:B------:R-:W-:Y:S01]  /*3af0*/  UISETP.NE.AND UP0, UPT, UR20, 0x1, UPT ;  /* 0x000000011400788c */ /* 0x000fe2000bf05270 */
[----:B------:R-:W-:Y:S01]  /*3b00*/  R2UR UR17, R12 ;  /* 0x000000000c1172ca */ /* 0x000fe200000e0000 */
[C---:B------:R-:W-:Y:S01]  /*3b10*/  VIADD R12, R10.reuse, 0x1 ;  /* 0x000000010a0c7836 */ /* 0x040fe20000000000 */
[----:B------:R-:W-:Y:S01]  /*3b20*/  R2UR UR18, R10 ;  /* 0x000000000a1272ca */ /* 0x000fe200000e0000 */
[----:B------:R-:W1:Y:S01]  /*3b30*/  LDC.64 R14, c[0x0][0x3b8] ;  /* 0x0000ee00ff0e7b82 */ /* 0x000e620000000a00 */
[----:B------:R-:W-:Y:S01]  /*3b40*/  R2UR UR10, R21 ;  /* 0x00000000150a72ca */ /* 0x000fe200000e0000 */
[----:B------:R-:W-:Y:S01]  /*3b50*/  VIADD R4, R4, 0xffffffff ;  /* 0xffffffff04047836 */ /* 0x000fe20000000000 */
[----:B------:R-:W-:Y:S01]  /*3b60*/  R2UR UR16, R2 ;  /* 0x00000000021072ca */ /* 0x000fe200000e0000 */
[----:B------:R-:W-:Y:S01]  /*3b70*/  ULDC.64 UR24, c[0x0][0x198] ;  /* 0x0000660000187ab9 */ /* 0x000fe20000000a00 */
[----:B------:R-:W-:Y:S01]  /*3b80*/  R2UR UR12, R9 ;  /* 0x00000000090c72ca */ /* 0x000fe200000e0000 */
[----:B------:R-:W-:Y:S01]  /*3b90*/  ULDC.64 UR14, c[0x0][0x3b0] ;  /* 0x0000ec00000e7ab9 */ /* 0x000fe20000000a00 */
[----:B------:R-:W-:Y:S01]  /*3ba0*/  @UP0 ULDC.64 UR8, c[0x0][0x390] ;  /* 0x0000e40000080ab9 */ /* 0x000fe20000000a00 */
[----:B------:R-:W1:Y:S01]  /*3bb0*/  LDC.64 R16, c[0x0][0x3d8] ;  /* 0x0000f600ff107b82 */ /* 0x000e620000000a00 */
[----:B------:R-:W-:Y:S01]  /*3bc0*/  R2UR UR13, R8 ;  /* 0x00000000080d72ca */ /* 0x000fe200000e0000 */
[----:B------:R-:W-:Y:S01]  /*3bd0*/  ULDC.64 UR22, c[0x0][0x3d0] ;  /* 0x0000f40000167ab9 */ /* 0x000fe20000000a00 */
[----:B------:R-:W-:Y:S01]  /*3be0*/  ISETP.GT.AND P5, PT, R4, 0x1, PT ;  /* 0x000000010400780c */ /* 0x000fe20003fa4270 */
[----:B------:R-:W-:Y:S01]  /*3bf0*/  VIADD R2, R2, 0x1 ;  /* 0x0000000102027836 */ /* 0x000fe20000000000 */
[----:B------:R-:W-:-:S02]  /*3c00*/  USHF.L.U32 UR18, UR18, 0x5, URZ ;  /* 0x0000000512127899 */ /* 0x000fc4000800063f */
[----:B------:R-:W-:Y:S01]  /*3c10*/  UIADD3 UR17, UR17, 0x38000, URZ ;  /* 0x0003800011117890 */ /* 0x000fe2000fffe03f */
[----:B0-----:R-:W-:Y:S01]  /*3c20*/  ISETP.NE.AND P2, PT, R13, 0x1, PT ;  /* 0x000000010d00780c */ /* 0x001fe20003f45270 */
[----:B------:R-:W-:Y:S01]  /*3c30*/  ULEA UR16, UR16, UR10, 0xc ;  /* 0x0000000a10107291 */ /* 0x000fe2000f8e603f */
[----:B------:R-:W-:Y:S01]  /*3c40*/  R2UR UR10, R19 ;  /* 0x00000000130a72ca */ /* 0x000fe200000e0000 */
[----:B------:R-:W-:Y:S01]  /*3c50*/  UMOV UR26, 0x0 ;  /* 0x00000000001a7882 */ /* 0x000fe20000000000 */
[C---:B------:R-:W-:Y:S01]  /*3c60*/  ISETP.NE.AND P4, PT, R2.reuse, 0x1c, PT ;  /* 0x0000001c0200780c */ /* 0x040fe20003f85270 */
[----:B------:R-:W-:Y:S01]  /*3c70*/  UMOV UR27, 0x10000000 ;  /* 0x10000000001b7882 */ /* 0x000fe20000000000 */
[----:B------:R-:W-:Y:S02]  /*3c80*/  UMOV UR11, UR18 ;  /* 0x00000012000b7c82 */ /* 0x000fe40008000000 */
[----:B------:R-:W-:-:S05]  /*3c90*/  SEL R2, R2, RZ, P4 ;  /* 0x000000ff02027207 */ /* 0x000fca0002000000 */
[----:B------:R-:W-:Y:S01]  /*3ca0*/  @P2 IMAD.U32 R11, RZ, RZ, UR4 ;  /* 0x00000004ff0b2e24 */ /* 0x000fe2000f8e00ff */
[----:B------:R-:W-:Y:S01]  /*3cb0*/  UIADD3 UR4, UP1, UR24, 0xf0, URZ ;  /* 0x000000f018047890 */ /* 0x000fe2000ff3e03f */
[----:B-1----:R-:W-:Y:S01]  /*3cc0*/  IMAD R10, R8, R15, R17 ;  /* 0x0000000f080a7224 */ /* 0x002fe200078e0211 */
[----:B------:R-:W-:Y:S02]  /*3cd0*/  UIADD3 UR24, UP2, UR24, 0x1f0, URZ ;  /* 0x000001f018187890 */ /* 0x000fe4000ff5e03f */
[----:B------:R-:W-:Y:S01]  /*3ce0*/  @P2 R2UR UR5, R11 ;  /* 0x000000000b0522ca */ /* 0x000fe200000e0000 */
[----:B------:R-:W-:Y:S01]  /*3cf0*/  IMAD R11, R9, R14, R16 ;  /* 0x0000000e090b7224 */ /* 0x000fe200078e0210 */
[----:B------:R-:W-:Y:S01]  /*3d00*/  ISETP.NE.AND P2, PT, R12, R7, PT ;  /* 0x000000070c00720c */ /* 0x000fe20003f45270 */
[----:B------:R-:W0:Y:S03]  /*3d10*/  LDC R14, c[0x0][0x3c8] ;  /* 0x0000f200ff0e7b82 */ /* 0x000e260000000800 */
[----:B------:R-:W-:Y:S01]  /*3d20*/  PRMT R10, R11, 0x40, R10 ;  /* 0x000000400b0a7816 */ /* 0x000fe2000000000a */
[----:B------:R-:W-:-:S06]  /*3d30*/  VIADD R11, R9, 0x1 ;  /* 0x00000001090b7836 */ /* 0x000fcc0000000000 */
[----:B------:R-:W-:Y:S02]  /*3d40*/  UIADD3 UR6, -UR5, URZ, URZ ;  /* 0x0000003f05067290 */ /* 0x000fe4000fffe13f */
[----:B------:R-:W-:Y:S01]  /*3d50*/  UMOV UR21, UR5 ;  /* 0x0000000500157c82 */ /* 0x000fe20008000000 */
[----:B------:R-:W-:-:S03]  /*3d60*/  @P2 IMAD.MOV R11, RZ, RZ, R9 ;  /* 0x000000ffff0b2224 */ /* 0x000fc600078e0209 */
[----:B------:R-:W-:Y:S01]  /*3d70*/  IMAD R13, R13, UR6, R18 ;  /* 0x000000060d0d7c24 */ /* 0x000fe2000f8e0212 */
[----:B------:R-:W-:Y:S02]  /*3d80*/  UIMAD.WIDE.U32 UR6, UR5, UR8, URZ ;  /* 0x00000008050672a5 */ /* 0x000fe4000f8e003f */
[----:B------:R-:W-:Y:S02]  /*3d90*/  UIADD3 UR8, UR16, 0x1c000, URZ ;  /* 0x0001c00010087890 */ /* 0x000fe4000fffe03f */
[----:B------:R-:W-:Y:S01]  /*3da0*/  @UP0 USHF.R.U32.HI UR21, URZ, UR9, UR7 ;  /* 0x000000093f150299 */ /* 0x000fe20008011607 */
[----:B------:R-:W-:Y:S01]  /*3db0*/  R2UR UR19, R13 ;  /* 0x000000000d1372ca */ /* 0x000fe200000e0000 */
[----:B------:R-:W-:Y:S01]  /*3dc0*/  VIADD R13, R8, 0x1 ;  /* 0x00000001080d7836 */ /* 0x000fe20000000000 */
[----:B------:R-:W-:Y:S01]  /*3dd0*/  R2UR UR7, R10 ;  /* 0x000000000a0772ca */ /* 0x000fe200000e0000 */
[----:B------:R-:W-:Y:S01]  /*3de0*/  UIADD3 UR6, -UR21, URZ, URZ ;  /* 0x0000003f15067290 */ /* 0x000fe2000fffe13f */
[C---:B0-----:R-:W-:Y:S01]  /*3df0*/  ISETP.NE.AND P3, PT, R11.reuse, R14, PT ;  /* 0x0000000e0b00720c */ /* 0x041fe20003f65270 */
[----:B------:R-:W-:Y:S01]  /*3e00*/  UMOV UR9, UR17 ;  /* 0x0000001100097c82 */ /* 0x000fe20008000000 */
[----:B------:R-:W-:Y:S01]  /*3e10*/  SEL R10, RZ, 0x1, P4 ;  /* 0x00000001ff0a7807 */ /* 0x000fe20002000000 */
[----:B------:R-:W-:Y:S01]  /*3e20*/  UIMAD UR20, UR20, UR6, UR5 ;  /* 0x00000006141472a4 */ /* 0x000fe2000f8e0205 */
[----:B------:R-:W-:Y:S01]  /*3e30*/  SEL R9, R11, RZ, P3 ;  /* 0x000000ff0b097207 */ /* 0x000fe20001800000 */
[----:B------:R-:W-:Y:S01]  /*3e40*/  UIADD3.X UR5, URZ, UR25, URZ, UP1, !UPT ;  /* 0x000000193f057290 */ /* 0x000fe20008ffe43f */
[----:B------:R-:W-:Y:S01]  /*3e50*/  LOP3.LUT R5, R5, R10, RZ, 0x3c, !PT ;  /* 0x0000000a05057212 */ /* 0x000fe200078e3cff */
[----:B------:R-:W-:Y:S01]  /*3e60*/  UIMAD UR20, UR20, UR15, UR23 ;  /* 0x0000000f141472a4 */ /* 0x000fe2000f8e0217 */
[----:B------:R-:W-:Y:S01]  /*3e70*/  SEL R10, R12, RZ, P2 ;  /* 0x000000ff0c0a7207 */ /* 0x000fe20001000000 */
[----:B------:R-:W-:-:S02]  /*3e80*/  UIMAD UR19, UR19, UR14, UR22 ;  /* 0x0000000e131372a4 */ /* 0x000fc4000f8e0216 */
[----:B------:R-:W-:Y:S02]  /*3e90*/  UPRMT UR6, UR7, 0x5410, URZ ;  /* 0x0000541007067896 */ /* 0x000fe4000800003f */
[----:B------:R-:W-:Y:S01]  /*3ea0*/  UIADD3.X UR25, URZ, UR25, URZ, UP2, !UPT ;  /* 0x000000193f197290 */ /* 0x000fe200097fe43f */
[----:B------:R-:W-:-:S04]  /*3eb0*/  @P3 IMAD.MOV R13, RZ, RZ, R8 ;  /* 0x000000ffff0d3224 */ /* 0x000fc800078e0208 */
[----:B------:R-:W-:Y:S02]  /*3ec0*/  IMAD.MOV.U32 R8, RZ, RZ, R13 ;  /* 0x000000ffff087224 */ /* 0x000fe400078e000d */
[----:B------:R0:W-:Y:S02]  /*3ed0*/  UTMALDG.4D.IM2COL [UR16], [UR4], UR6 ;  /* 0x00000010040073b4 */ /* 0x0001e40008058006 */
[----:B------:R0:W-:Y:S02]  /*3ee0*/  UTMALDG.4D [UR8], [UR24], desc[UR26] ;  /* 0x00001a08180075b4 */ /* 0x0001e40008019000 */
[----:B0-----:R-:W-:Y:S05]  /*3ef0*/  @P5 BRA `(.L_x_87) ;  /* 0xfffffff800a85947 */ /* 0x001fea000383ffff */
.L_x_83:
[----:B------:R-:W-:Y:S01]  /*3f00*/  ISETP.GE.U32.AND P2, PT, R6, 0x1c, PT ;  /* 0x0000001c0600780c */ /* 0x000fe20003f46070 */
[----:B------:R-:W-:Y:S05]  /*3f10*/  WARPSYNC.ALL ;  /* 0x0000000000007948 */ /* 0x000fea0003800000 */
[----:B------:R-:W-:-:S07]  /*3f20*/  ELECT P1, URZ, PT ;  /* 0x00000000003f782f */ /* 0x000fce0003820000 */
[----:B------:R-:W-:-:S05]  /*3f30*/  @P2 SHF.R.U32.HI R4, RZ, 0x2, R6 ;  /* 0x00000002ff042819 */ /* 0x000fca0000011606 */
[----:B------:R-:W-:-:S05]  /*3f40*/  @P2 IMAD.WIDE.U32 R4, R4, 0x24924925, RZ ;  /* 0x2492492504042825 */ /* 0x000fca00078e00ff */
[----:B------:R-:W-:-:S04]  /*3f50*/  @P2 LOP3.LUT R4, R5, 0x1, RZ, 0xc0, !PT ;  /* 0x0000000105042812 */ /* 0x000fc800078ec0ff */
[----:B------:R-:W-:Y:S01]  /*3f60*/  @P2 ISETP.NE.U32.AND P0, PT, R4, 0x1, PT ;  /* 0x000000010400280c */ /* 0x000fe20003f05070 */
[----:B------:R-:W-:-:S12]  /*3f70*/  @!P1 EXIT ;  /* 0x000000000000994d */ /* 0x000fd80003800000 */
[----:B------:R-:W-:Y:S01]  /*3f80*/  LOP3.LUT R3, R3, 0x2, RZ, 0xfc, !PT ;  /* 0x0000000203037812 */ /* 0x000fe200078efcff */
[----:B------:R-:W-:Y:S01]  /*3f90*/  IMAD.MOV.U32 R4, RZ, RZ, 0x1 ;  /* 0x00000001ff047424 */ /* 0x000fe200078e00ff */
[----:B------:R-:W-:Y:S02]  /*3fa0*/  @P2 ISETP.NE.U32.AND.EX P0, PT, RZ, RZ, PT, P0 ;  /* 0x000000ffff00220c */ /* 0x000fe40003f05100 */
[----:B------:R-:W-:Y:S02]  /*3fb0*/  ISETP.NE.AND P1, PT, R3, 0x3, PT ;  /* 0x000000030300780c */ /* 0x000fe40003f25270 */
[----:B------:R-:W-:-:S11]  /*3fc0*/  @P2 SEL R4, RZ, 0x1, !P0 ;  /* 0x00000001ff042807 */ /* 0x000fd60004000000 */
[----:B------:R-:W-:Y:S05]  /*3fd0*/  @!P1 BRA `(.L_x_88) ;  /* 0x0000000000049947 */ /* 0x000fea0003800000 */
[----:B------:R-:W-:Y:S01]  /*3fe0*/  BPT.TRAP 0x1 ;  /* 0x000000040000795c */ /* 0x000fe20000300000 */
.L_x_88:
[----:B------:R-:W0:Y:S01]  /*3ff0*/  S2R R5, SR_CgaCtaId ;  /* 0x0000000000057919 */ /* 0x000e220000008800 */
[----:B---3-5:R-:W-:Y:S02]  /*4000*/  SHF.R.U32.HI R2, RZ, 0x2, R6 ;  /* 0x00000002ff027819 */ /* 0x028fe40000011606 */
[----:B------:R-:W-:-:S03]  /*4010*/  MOV R0, 0x400 ;  /* 0x0000040000007802 */ /* 0x000fc60000000f00 */
[----:B------:R-:W-:-:S04]  /*4020*/  IMAD.WIDE.U32 R2, R2, 0x24924925, RZ ;  /* 0x2492492502027825 */ /* 0x000fc800078e00ff */
[----:B------:R-:W-:Y:S01]  /*4030*/  IMAD R3, R3, -0x1c, R6 ;  /* 0xffffffe403037824 */ /* 0x000fe200078e0206 */
[----:B0-----:R-:W-:Y:S02]  /*4040*/  LEA R0, R5, R0, 0x18 ;  /* 0x0000000005007211 */ /* 0x001fe400078ec0ff */
[----:B------:R-:W-:-:S03]  /*4050*/  SHF.L.U32 R5, R4, 0x1f, RZ ;  /* 0x0000001f04057819 */ /* 0x000fc600000006ff */
[----:B------:R-:W-:-:S04]  /*4060*/  VIADD R0, R0, 0x380e0 ;  /* 0x000380e000007836 */ /* 0x000fc80000000000 */
[----:B------:R-:W-:-:S07]  /*4070*/  IMAD R2, R3, 0x8, R0 ;  /* 0x0000000803027824 */ /* 0x000fce00078e0200 */
.L_x_89:
[----:B0-----:R0:W1:Y:S02]  /*4080*/  SYNCS.PHASECHK.TRANS64.TRYWAIT P0, [R2+URZ], R5 ;  /* 0x00000005020075a7 */ /* 0x001064000800017f */
[----:B-1----:R-:W-:Y:S05]  /*4090*/  @!P0 NANOSLEEP.SYNCS 0x989680 ;  /* 0x009896800000895d */ /* 0x002fea0003900000 */
[----:B------:R-:W1:Y:S02]  /*40a0*/  @!P0 SYNCS.PHASECHK.TRANS64 P0, [R2+URZ], R5 ;  /* 0x00000005020085a7 */ /* 0x000e64000800007f */
[----:B-1----:R-:W-:Y:S05]  /*40b0*/  @!P0 BRA `(.L_x_89) ;  /* 0xfffffffc00f08947 */ /* 0x002fea000383ffff */
[----:B------:R-:W-:-:S05]  /*40c0*/  VIADD R3, R3, 0x1 ;  /* 0x0000000103037836 */ /* 0x000fca0000000000 */
[----:B------:R-:W-:-:S04]  /*40d0*/  ISETP.NE.AND P0, PT, R3, 0x1c, PT ;  /* 0x0000001c0300780c */ /* 0x000fc80003f05270 */
[----:B0-----:R-:W-:Y:S02]  /*40e0*/  SEL R5, RZ, 0x1, P0 ;  /* 0x00000001ff057807 */ /* 0x001fe40000000000 */
[----:B------:R-:W-:Y:S02]  /*40f0*/  SEL R3, R3, RZ, P0 ;  /* 0x000000ff03037207 */ /* 0x000fe40000000000 */
[----:B------:R-:W-:-:S03]  /*4100*/  LOP3.LUT R7, R4, R5, RZ, 0x3c, !PT ;  /* 0x0000000504077212 */ /* 0x000fc600078e3cff */
[----:B------:R-:W-:Y:S01]  /*4110*/  IMAD R2, R3, 0x8, R0 ;  /* 0x0000000803027824 */ /* 0x000fe200078e0200 */
[----:B------:R-:W-:-:S07]  /*4120*/  SHF.L.U32 R5, R7, 0x1f, RZ ;  /* 0x0000001f07057819 */ /* 0x000fce00000006ff */
.L_x_90:
        /* <DEDUP_REMOVED lines=11> */
.L_x_91:
        /* <DEDUP_REMOVED lines=11> */
.L_x_92:
        /* <DEDUP_REMOVED lines=11> */
.L_x_93:
        /* <DEDUP_REMOVED lines=11> */
.L_x_94:
        /* <DEDUP_REMOVED lines=11> */
.L_x_95:
        /* <DEDUP_REMOVED lines=11> */
.L_x_96:
        /* <DEDUP_REMOVED lines=11> */
.L_x_97:
        /* <DEDUP_REMOVED lines=11> */
.L_x_98:
        /* <DEDUP_REMOVED lines=11> */
.L_x_99:
        /* <DEDUP_REMOVED lines=11> */
.L_x_100:
        /* <DEDUP_REMOVED lines=11> */
.L_x_101:
        /* <DEDUP_REMOVED lines=11> */
.L_x_102:
        /* <DEDUP_REMOVED lines=11> */
.L_x_103:
        /* <DEDUP_REMOVED lines=11> */
.L_x_104:
        /* <DEDUP_REMOVED lines=11> */
.L_x_105:
        /* <DEDUP_REMOVED lines=11> */
.L_x_106:
        /* <DEDUP_REMOVED lines=11> */
.L_x_107:
        /* <DEDUP_REMOVED lines=11> */
.L_x_108:
        /* <DEDUP_REMOVED lines=11> */
.L_x_109:
        /* <DEDUP_REMOVED lines=11> */
.L_x_110:
        /* <DEDUP_REMOVED lines=11> */
.L_x_111:
        /* <DEDUP_REMOVED lines=11> */
.L_x_112:
        /* <DEDUP_REMOVED lines=11> */
.L_x_113:
        /* <DEDUP_REMOVED lines=11> */
.L_x_114:
        /* <DEDUP_REMOVED lines=11> */
.L_x_115:
        /* <DEDUP_REMOVED lines=11> */
.L_x_116:
[----:B0-----:R0:W1:Y:S02]  /*5310*/  SYNCS.PHASECHK.TRANS64.TRYWAIT P0, [R3+URZ], R0 ;  /* 0x00000000030075a7 */ /* 0x001064000800017f */
[----:B-1----:R-:W-:Y:S05]  /*5320*/  @!P0 NANOSLEEP.SYNCS 0x989680 ;  /* 0x009896800000895d */ /* 0x002fea0003900000 */
[----:B------:R-:W1:Y:S02]  /*5330*/  @!P0 SYNCS.PHASECHK.TRANS64 P0, [R3+URZ], R0 ;  /* 0x00000000030085a7 */ /* 0x000e64000800007f */
[----:B-1----:R-:W-:Y:S05]  /*5340*/  @P0 EXIT ;  /* 0x000000000000094d */ /* 0x002fea0003800000 */
[----:B------:R-:W-:Y:S05]  /*5350*/  BRA `(.L_x_116) ;  /* 0xfffffffc00ec7947 */ /* 0x000fea000383ffff */
.L_x_117:
[----:B------:R-:W-:-:S00]  /*5360*/  BRA `(.L_x_117) ;  /* 0xfffffffc00fc7947 */ /* 0x000fc0000383ffff */
[----:B------:R-:W-:-:S00]  /*5370*/  NOP ;  /* 0x0000000000007918 */ /* 0x000fc00000000000 */
        /* <DEDUP_REMOVED lines=8> */
.L_x_118:


//--------------------- .nv.shared._ZN7cutlass13device_kernelINS_4conv6kernel13ConvUniversalINS1_16ConvProblemShapeILNS1_8OperatorE1ELi2EEENS1_10collective14CollectiveConvINS1_46MainloopSm90TmaGmmaWarpSpecializedImplicitGemmILS5_1ELi28ELi2EN4cute5tupleIJNSA_1CILi1EEESD_SD_EEENS1_36KernelImplicitTmaWarpSpecializedSm90ELi1EEENSB_IJNSC_ILi64EEESH_NSB_IJNSC_ILi32EEEEEEEEENS_10bfloat16_tESL_NSA_8TiledMMAINSA_8MMA_AtomIJNSA_4SM904GMMA27MMA_64x64x16_F32BF16BF16_SSILNSP_5MajorE0ELSR_1ELNSP_7ScaleInE1ELSS_1EEEEEENSA_6LayoutISE_NSB_IJNSC_ILi0EEESW_SW_EEEEENSB_IJNSA_10UnderscoreESZ_SZ_EEEEENS7_6detail26Sm90ImplicitGemmTileTraitsINSA_20SM90_TMA_LOAD_IM2COLENSA_14ComposedLayoutINSA_7SwizzleILi2ELi4ELi3EEENSA_18smem_ptr_flag_bitsILi16EEENSV_INSB_IJNSB_IJNSC_ILi8EEES1A_EEENSB_IJSI_SD_EEENSB_IJSD_NSC_ILi28EEEEEEEEENSB_IJNSB_IJSI_NSC_ILi256EEEEEENSB_IJSD_SW_EEENSB_IJSW_NSC_ILi2048EEEEEEEEEEEEEvEENS13_INSA_13SM90_TMA_LOADENS15_INS16_ILi3ELi4ELi3EEES19_NSV_INSB_IJNSB_IJSH_SD_EEENSB_IJS1A_NSC_ILi4EEEEEES1E_EEENSB_IJS1I_NSB_IJSH_NSC_ILi512EEEEEES1K_EEEEEEEvEEEENS_8epilogue10collective6detail29Sm90TmaWarpSpecializedAdapterINS23_15DefaultEpilogueISL_NSB_IJNSB_IJlllEEESD_SW_EEES28_NS22_6thread17LinearCombinationISL_Li1EffLNS29_9ScaleType4KindE0ELNS_15FloatRoundStyleE2ESL_EENS_4gemm15EpilogueDefaultEEEEEvvEEEEvNT_6ParamsE --------------------------
	.section	.nv.shared._ZN7cutlass13device_kernelINS_4conv6kernel13ConvUniversalINS1_16ConvProblemShapeILNS1_8OperatorE1ELi2EEENS1_10collective14CollectiveConvINS1_46MainloopSm90TmaGmmaWarpSpecializedImplicitGemmILS5_1ELi28ELi2EN4cute5tupleIJNSA_1CILi1EEESD_SD_EEENS1_36KernelImplicitTmaWarpSpecializedSm90ELi1EEENSB_IJNSC_ILi64EEESH_NSB_IJNSC_ILi32EEEEEEEEENS_10bfloat16_tESL_NSA_8TiledMMAINSA_8MMA_AtomIJNSA_4SM904GMMA27MMA_64x64x16_F32BF16BF16_SSILNSP_5MajorE0ELSR_1ELNSP_7ScaleInE1ELSS_1EEEEEENSA_6LayoutISE_NSB_IJNSC_ILi0EEESW_SW_EEEEENSB_IJNSA_10UnderscoreESZ_SZ_EEEEENS7_6detail26Sm90ImplicitGemmTileTraitsINSA_20SM90_TMA_LOAD_IM2COLENSA_14ComposedLayoutINSA_7SwizzleILi2ELi4ELi3EEENSA_18smem_ptr_flag_bitsILi16EEENSV_INSB_IJNSB_IJNSC_ILi8EEES1A_EEENSB_IJSI_SD_EEENSB_IJSD_NSC_ILi28EEEEEEEEENSB_IJNSB_IJSI_NSC_ILi256EEEEEENSB_IJSD_SW_EEENSB_IJSW_NSC_ILi2048EEEEEEEEEEEEEvEENS13_INSA_13SM90_TMA_LOADENS15_INS16_ILi3ELi4ELi3EEES19_NSV_INSB_IJNSB_IJSH_SD_EEENSB_IJS1A_NSC_ILi4EEEEEES1E_EEENSB_IJS1I_NSB_IJSH_NSC_ILi512EEEEEES1K_EEEEEEEvEEEENS_8epilogue10collective6detail29Sm90TmaWarpSpecializedAdapterINS23_15DefaultEpilogueISL_NSB_IJNSB_IJlllEEESD_SW_EEES28_NS22_6thread17LinearCombinationISL_Li1EffLNS29_9ScaleType4KindE0ELNS_15FloatRoundStyleE2ESL_EENS_4gemm15EpilogueDefaultEEEEEvvEEEEvNT_6ParamsE,"aw",@nobits
	.sectionflags	@""
	.align	16
	.zero		1024


//--------------------- .nv.shared.reserved.0     --------------------------
	.section	.nv.shared.reserved.0,"aw",@nobits
	.weak		__nv_reservedSMEM_offset_0_alias
	.size		__nv_reservedSMEM_offset_0_alias, 0, 0
	.other		__nv_reservedSMEM_offset_0_alias,@"STO_CUDA_RESERVED_SHARED STV_DEFAULT"
__nv_reservedSMEM_offset_0_alias:
	.zero		0


//--------------------- .nv.global                --------------------------
	.section	.nv.global,"aw",@nobits
.nv.global:
	.type		_ZN39_INTERNAL_66684865_4_k_cu_a08b4fb7_25944cute1_E,@object
	.size		_ZN39_INTERNAL_66684865_4_k_cu_a08b4fb7_25944cute1_E,(_ZN39_INTERNAL_66684865_4_k_cu_a08b4fb7_25944cuda3std3__45__cpo6cbeginE - _ZN39_INTERNAL_66684865_4_k_cu_a08b4fb7_25944cute1_E)
_ZN39_INTERNAL_66684865_4_k_cu_a08b4fb7_25944cute1_E:
	.zero		1
	.type		_ZN39_INTERNAL_66684865_4_k_cu_a08b4fb7_25944cuda3std3__45__cpo6cbeginE,@object
	.size		_ZN39_INTERNAL_66684865_4_k_cu_a08b4fb7_25944cuda3std3__45__cpo6cbeginE,(_ZN39_INTERNAL_66684865_4_k_cu_a08b4fb7_25944cuda3std3__48in_placeE - _ZN39_INTERNAL_66684865_4_k_cu_a08b4fb7_25944cuda3std3__45__cpo6cbeginE)
_ZN39_INTERNAL_66684865_4_k_cu_a08b4fb7_25944cuda3std3__45__cpo6cbeginE:
	.zero		1
	.type		_ZN39_INTERNAL_66684865_4_k_cu_a08b4fb7_25944cuda3std3__48in_placeE,@object
	.size		_ZN39_INTERNAL_66684865_4_k_cu_a08b4fb7_25944cuda3std3__48in_placeE,(_ZN39_INTERNAL_66684865_4_k_cu_a08b4fb7_25944cuda3std6ranges3__45__cpo9iter_moveE - _ZN39_INTERNAL_66684865_4_k_cu_a08b4fb7_25944cuda3std3__48in_placeE)
_ZN39_INTERNAL_66684865_4_k_cu_a08b4fb7_25944cuda3std3__48in_placeE:
	.zero		1
	.type		_ZN39_INTERNAL_66684865_4_k_cu_a08b4fb7_25944cuda3std6ranges3__45__cpo9iter_moveE,@object
	.size		_ZN39_INTERNAL_66684865_4_k_cu_a08b4fb7_25944cuda3std6ranges3__45__cpo9iter_moveE,(_ZN39_INTERNAL_66684865_4_k_cu_a08b4fb7_25944cuda3std3__45__cpo5beginE - _ZN39_INTERNAL_66684865_4_k_cu_a08b4fb7_25944cuda3std6ranges3__45__cpo9iter_moveE)
_ZN39_INTERNAL_66684865_4_k_cu_a08b4fb7_25944cuda3std6ranges3__45__cpo9iter_moveE:
	.zero		1
	.type		_ZN39_INTERNAL_66684865_4_k_cu_a08b4fb7_25944cuda3std3__45__cpo5beginE,@object
	.size		_ZN39_INTERNAL_66684865_4_k_cu_a08b4fb7_25944cuda3std3__45__cpo5beginE,(_ZN39_INTERNAL_66684865_4_k_cu_a08b4fb7_25944cuda3std3__441_GLOBAL__N__66684865_4_k_cu_a08b4fb7_25946ignoreE - _ZN39_INTERNAL_66684865_4_k_cu_a08b4fb7_25944cuda3std3__45__cpo5beginE)
_ZN39_INTERNAL_66684865_4_k_cu_a08b4fb7_25944cuda3std3__45__cpo5beginE:
	.zero		1
	.type		_ZN39_INTERNAL_66684865_4_k_cu_a08b4fb7_25944cuda3std3__441_GLOBAL__N__66684865_4_k_cu_a08b4fb7_25946ignoreE,@object
	.size		_ZN39_INTERNAL_66684865_4_k_cu_a08b4fb7_25944cuda3std3__441_GLOBAL__N__66684865_4_k_cu_a08b4fb7_25946ignoreE,(_ZN39_INTERNAL_66684865_4_k_cu_a08b4fb7_25944cute7productE - _ZN39_INTERNAL_66684865_4_k_cu_a08b4fb7_25944cuda3std3__441_GLOBAL__N__66684865_4_k_cu_a08b4fb7_25946ignoreE)
_ZN39_INTERNAL_66684865_4_k_cu_a08b4fb7_25944cuda3std3__441_GLOBAL__N__66684865_4_k_cu_a08b4fb7_25946ignoreE:
	.zero		1
	.type		_ZN39_INTERNAL_66684865_4_k_cu_a08b4fb7_25944cute7productE,@object
	.size		_ZN39_INTERNAL_66684865_4_k_cu_a08b4fb7_25944cute7productE,(_ZN39_INTERNAL_66684865_4_k_cu_a08b4fb7_25944cuda3std3__45__cpo3endE - _ZN39_INTERNAL_66684865_4_k_cu_a08b4fb7_25944cute7productE)
_ZN39_INTERNAL_66684865_4_k_cu_a08b4fb7_25944cute7productE:
	.zero		1
	.type		_ZN39_INTERNAL_66684865_4_k_cu_a08b4fb7_25944cuda3std3__45__cpo3endE,@object
	.size		_ZN39_INTERNAL_66684865_4_k_cu_a08b4fb7_25944cuda3std3__45__cpo3endE,(_ZN39_INTERNAL_66684865_4_k_cu_a08b4fb7_25944cuda3std3__419piecewise_constructE - _ZN39_INTERNAL_66684865_4_k_cu_a08b4fb7_25944cuda3std3__45__cpo3endE)
_ZN39_INTERNAL_66684865_4_k_cu_a08b4fb7_25944cuda3std3__45__cpo3endE:
	.zero		1
	.type		_ZN39_INTERNAL_66684865_4_k_cu_a08b4fb7_25944cuda3std3__419piecewise_constructE,@object
	.size		_ZN39_INTERNAL_66684865_4_k_cu_a08b4fb7_25944cuda3std3__419piecewise_constructE,(_ZN39_INTERNAL_66684865_4_k_cu_a08b4fb7_25944cuda3std3__45__cpo4cendE - _ZN39_INTERNAL_66684865_4_k_cu_a08b4fb7_25944cuda3std3__419piecewise_constructE)
_ZN39_INTERNAL_66684865_4_k_cu_a08b4fb7_25944cuda3std3__419piecewise_constructE:
	.zero		1
	.type		_ZN39_INTERNAL_66684865_4_k_cu_a08b4fb7_25944cuda3std3__45__cpo4cendE,@object
	.size		_ZN39_INTERNAL_66684865_4_k_cu_a08b4fb7_25944cuda3std3__45__cpo4cendE,(_ZN39_INTERNAL_66684865_4_k_cu_a08b4fb7_25944cuda3std6ranges3__45__cpo4swapE - _ZN39_INTERNAL_66684865_4_k_cu_a08b4fb7_25944cuda3std3__45__cpo4cendE)
_ZN39_INTERNAL_66684865_4_k_cu_a08b4fb7_25944cuda3std3__45__cpo4cendE:
	.zero		1
	.type		_ZN39_INTERNAL_66684865_4_k_cu_a08b4fb7_25944cuda3std6ranges3__45__cpo4swapE,@object
	.size		_ZN39_INTERNAL_66684865_4_k_cu_a08b4fb7_25944cuda3std6ranges3__45__cpo4swapE,(.L_7 - _ZN39_INTERNAL_66684865_4_k_cu_a08b4fb7_25944cuda3std6ranges3__45__cpo4swapE)
_ZN39_INTERNAL_66684865_4_k_cu_a08b4fb7_25944cuda3std6ranges3__45__cpo4swapE:
	.zero		1
.L_7:


//--------------------- .nv.constant0._ZN7cutlass13device_kernelINS_4conv6kernel13ConvUniversalINS1_16ConvProblemShapeILNS1_8OperatorE1ELi2EEENS1_10collective14CollectiveConvINS1_46MainloopSm90TmaGmmaWarpSpecializedImplicitGemmILS5_1ELi28ELi2EN4cute5tupleIJNSA_1CILi1EEESD_SD_EEENS1_36KernelImplicitTmaWarpSpecializedSm90ELi1EEENSB_IJNSC_ILi64EEESH_NSB_IJNSC_ILi32EEEEEEEEENS_10bfloat16_tESL_NSA_8TiledMMAINSA_8MMA_AtomIJNSA_4SM904GMMA27MMA_64x64x16_F32BF16BF16_SSILNSP_5MajorE0ELSR_1ELNSP_7ScaleInE1ELSS_1EEEEEENSA_6LayoutISE_NSB_IJNSC_ILi0EEESW_SW_EEEEENSB_IJNSA_10UnderscoreESZ_SZ_EEEEENS7_6detail26Sm90ImplicitGemmTileTraitsINSA_20SM90_TMA_LOAD_IM2COLENSA_14ComposedLayoutINSA_7SwizzleILi2ELi4ELi3EEENSA_18smem_ptr_flag_bitsILi16EEENSV_INSB_IJNSB_IJNSC_ILi8EEES1A_EEENSB_IJSI_SD_EEENSB_IJSD_NSC_ILi28EEEEEEEEENSB_IJNSB_IJSI_NSC_ILi256EEEEEENSB_IJSD_SW_EEENSB_IJSW_NSC_ILi2048EEEEEEEEEEEEEvEENS13_INSA_13SM90_TMA_LOADENS15_INS16_ILi3ELi4ELi3EEES19_NSV_INSB_IJNSB_IJSH_SD_EEENSB_IJS1A_NSC_ILi4EEEEEES1E_EEENSB_IJS1I_NSB_IJSH_NSC_ILi512EEEEEES1K_EEEEEEEvEEEENS_8epilogue10collective6detail29Sm90TmaWarpSpecializedAdapterINS23_15DefaultEpilogueISL_NSB_IJNSB_IJlllEEESD_SW_EEES28_NS22_6thread17LinearCombinationISL_Li1EffLNS29_9ScaleType4KindE0ELNS_15FloatRoundStyleE2ESL_EENS_4gemm15EpilogueDefaultEEEEEvvEEEEvNT_6ParamsE --------------------------
	.section	.nv.constant0._ZN7cutlass13device_kernelINS_4conv6kernel13ConvUniversalINS1_16ConvProblemShapeILNS1_8OperatorE1ELi2EEENS1_10collective14CollectiveConvINS1_46MainloopSm90TmaGmmaWarpSpecializedImplicitGemmILS5_1ELi28ELi2EN4cute5tupleIJNSA_1CILi1EEESD_SD_EEENS1_36KernelImplicitTmaWarpSpecializedSm90ELi1EEENSB_IJNSC_ILi64EEESH_NSB_IJNSC_ILi32EEEEEEEEENS_10bfloat16_tESL_NSA_8TiledMMAINSA_8MMA_AtomIJNSA_4SM904GMMA27MMA_64x64x16_F32BF16BF16_SSILNSP_5MajorE0ELSR_1ELNSP_7ScaleInE1ELSS_1EEEEEENSA_6LayoutISE_NSB_IJNSC_ILi0EEESW_SW_EEEEENSB_IJNSA_10UnderscoreESZ_SZ_EEEEENS7_6detail26Sm90ImplicitGemmTileTraitsINSA_20SM90_TMA_LOAD_IM2COLENSA_14ComposedLayoutINSA_7SwizzleILi2ELi4ELi3EEENSA_18smem_ptr_flag_bitsILi16EEENSV_INSB_IJNSB_IJNSC_ILi8EEES1A_EEENSB_IJSI_SD_EEENSB_IJSD_NSC_ILi28EEEEEEEEENSB_IJNSB_IJSI_NSC_ILi256EEEEEENSB_IJSD_SW_EEENSB_IJSW_NSC_ILi2048EEEEEEEEEEEEEvEENS13_INSA_13SM90_TMA_LOADENS15_INS16_ILi3ELi4ELi3EEES19_NSV_INSB_IJNSB_IJSH_SD_EEENSB_IJS1A_NSC_ILi4EEEEEES1E_EEENSB_IJS1I_NSB_IJSH_NSC_ILi512EEEEEES1K_EEEEEEEvEEEENS_8epilogue10collective6detail29Sm90TmaWarpSpecializedAdapterINS23_15DefaultEpilogueISL_NSB_IJNSB_IJlllEEESD_SW_EEES28_NS22_6thread17LinearCombinationISL_Li1EffLNS29_9ScaleType4KindE0ELNS_15FloatRoundStyleE2ESL_EENS_4gemm15EpilogueDefaultEEEEEvvEEEEvNT_6ParamsE,"a",@progbits
	.sectionflags	@""
	.align	4
.nv.constant0._ZN7cutlass13device_kernelINS_4conv6kernel13ConvUniversalINS1_16ConvProblemShapeILNS1_8OperatorE1ELi2EEENS1_10collective14CollectiveConvINS1_46MainloopSm90TmaGmmaWarpSpecializedImplicitGemmILS5_1ELi28ELi2EN4cute5tupleIJNSA_1CILi1EEESD_SD_EEENS1_36KernelImplicitTmaWarpSpecializedSm90ELi1EEENSB_IJNSC_ILi64EEESH_NSB_IJNSC_ILi32EEEEEEEEENS_10bfloat16_tESL_NSA_8TiledMMAINSA_8MMA_AtomIJNSA_4SM904GMMA27MMA_64x64x16_F32BF16BF16_SSILNSP_5MajorE0ELSR_1ELNSP_7ScaleInE1ELSS_1EEEEEENSA_6LayoutISE_NSB_IJNSC_ILi0EEESW_SW_EEEEENSB_IJNSA_10UnderscoreESZ_SZ_EEEEENS7_6detail26Sm90ImplicitGemmTileTraitsINSA_20SM90_TMA_LOAD_IM2COLENSA_14ComposedLayoutINSA_7SwizzleILi2ELi4ELi3EEENSA_18smem_ptr_flag_bitsILi16EEENSV_INSB_IJNSB_IJNSC_ILi8EEES1A_EEENSB_IJSI_SD_EEENSB_IJSD_NSC_ILi28EEEEEEEEENSB_IJNSB_IJSI_NSC_ILi256EEEEEENSB_IJSD_SW_EEENSB_IJSW_NSC_ILi2048EEEEEEEEEEEEEvEENS13_INSA_13SM90_TMA_LOADENS15_INS16_ILi3ELi4ELi3EEES19_NSV_INSB_IJNSB_IJSH_SD_EEENSB_IJS1A_NSC_ILi4EEEEEES1E_EEENSB_IJS1I_NSB_IJSH_NSC_ILi512EEEEEES1K_EEEEEEEvEEEENS_8epilogue10collective6detail29Sm90TmaWarpSpecializedAdapterINS23_15DefaultEpilogueISL_NSB_IJNSB_IJlllEEESD_SW_EEES28_NS22_6thread17LinearCombinationISL_Li1EffLNS29_9ScaleType4KindE0ELNS_15FloatRoundStyleE2ESL_EENS_4gemm15EpilogueDefaultEEEEEvvEEEEvNT_6ParamsE:
	.zero		1536


//--------------------- SYMBOLS --------------------------

	.type		.nv.reservedSmem.offset0,@object
	.size		.nv.reservedSmem.offset0,0x4
